//
// Generated by NVIDIA NVVM Compiler
//
// Compiler Build ID: CL-36424714
// Cuda compilation tools, release 13.0, V13.0.88
// Based on NVVM 20.0.0
//

.version 9.0
.target sm_100
.address_size 64

	// .globl	_Z12apply_kernelPhS_Pdi

.visible .entry _Z12apply_kernelPhS_Pdi(
	.param .u64 .ptr .align 1 _Z12apply_kernelPhS_Pdi_param_0,
	.param .u64 .ptr .align 1 _Z12apply_kernelPhS_Pdi_param_1,
	.param .u64 .ptr .align 1 _Z12apply_kernelPhS_Pdi_param_2,
	.param .u32 _Z12apply_kernelPhS_Pdi_param_3
)
{
	.reg .pred 	%p<53>;
	.reg .b16 	%rs<50>;
	.reg .b32 	%r<126>;
	.reg .b64 	%rd<156>;
	.reg .b64 	%fd<151>;

	ld.param.u64 	%rd2, [_Z12apply_kernelPhS_Pdi_param_1];
	ld.param.u64 	%rd3, [_Z12apply_kernelPhS_Pdi_param_2];
	ld.param.u32 	%r4, [_Z12apply_kernelPhS_Pdi_param_3];
	mov.u32 	%r5, %ctaid.x;
	mov.u32 	%r6, %ntid.x;
	mov.u32 	%r7, %tid.x;
	mad.lo.s32 	%r1, %r5, %r6, %r7;
	mov.u32 	%r8, %ctaid.y;
	mov.u32 	%r9, %ntid.y;
	mov.u32 	%r10, %tid.y;
	mad.lo.s32 	%r11, %r8, %r9, %r10;
	max.s32 	%r12, %r1, %r11;
	setp.ge.s32 	%p1, %r12, %r4;
	@%p1 bra 	$L__BB0_2;
	ld.param.u64 	%rd155, [_Z12apply_kernelPhS_Pdi_param_0];
	cvta.to.global.u64 	%rd4, %rd155;
	cvta.to.global.u64 	%rd5, %rd3;
	cvta.to.global.u64 	%rd6, %rd2;
	add.s32 	%r13, %r11, -3;
	add.s32 	%r14, %r1, -3;
	shl.b32 	%r15, %r11, 9;
	add.s32 	%r16, %r15, %r1;
	cvt.s64.s32 	%rd7, %r16;
	shl.b32 	%r17, %r13, 9;
	ld.global.f64 	%fd1, [%rd5];
	or.b32  	%r18, %r14, %r13;
	setp.lt.u32 	%p2, %r18, 512;
	add.s32 	%r19, %r17, %r14;
	cvt.u64.u32 	%rd8, %r19;
	selp.b64 	%rd9, %rd8, %rd7, %p2;
	add.s64 	%rd10, %rd4, %rd9;
	ld.global.u8 	%rs1, [%rd10];
	cvt.rn.f64.u16 	%fd2, %rs1;
	fma.rn.f64 	%fd3, %fd1, %fd2, 0d0000000000000000;
	add.s32 	%r20, %r1, -2;
	ld.global.f64 	%fd4, [%rd5+8];
	or.b32  	%r21, %r20, %r13;
	setp.lt.u32 	%p3, %r21, 512;
	add.s32 	%r22, %r19, 1;
	cvt.u64.u32 	%rd11, %r22;
	selp.b64 	%rd12, %rd11, %rd7, %p3;
	add.s64 	%rd13, %rd4, %rd12;
	ld.global.u8 	%rs2, [%rd13];
	cvt.rn.f64.u16 	%fd5, %rs2;
	fma.rn.f64 	%fd6, %fd4, %fd5, %fd3;
	add.s32 	%r23, %r1, -1;
	ld.global.f64 	%fd7, [%rd5+16];
	or.b32  	%r24, %r23, %r13;
	setp.lt.u32 	%p4, %r24, 512;
	add.s32 	%r25, %r19, 2;
	cvt.u64.u32 	%rd14, %r25;
	selp.b64 	%rd15, %rd14, %rd7, %p4;
	add.s64 	%rd16, %rd4, %rd15;
	ld.global.u8 	%rs3, [%rd16];
	cvt.rn.f64.u16 	%fd8, %rs3;
	fma.rn.f64 	%fd9, %fd7, %fd8, %fd6;
	ld.global.f64 	%fd10, [%rd5+24];
	or.b32  	%r26, %r1, %r13;
	setp.lt.u32 	%p5, %r26, 512;
	add.s32 	%r27, %r17, %r1;
	cvt.u64.u32 	%rd17, %r27;
	selp.b64 	%rd18, %rd17, %rd7, %p5;
	add.s64 	%rd19, %rd4, %rd18;
	ld.global.u8 	%rs4, [%rd19];
	cvt.rn.f64.u16 	%fd11, %rs4;
	fma.rn.f64 	%fd12, %fd10, %fd11, %fd9;
	add.s32 	%r28, %r1, 1;
	ld.global.f64 	%fd13, [%rd5+32];
	or.b32  	%r29, %r28, %r13;
	setp.lt.u32 	%p6, %r29, 512;
	add.s32 	%r30, %r19, 4;
	cvt.u64.u32 	%rd20, %r30;
	selp.b64 	%rd21, %rd20, %rd7, %p6;
	add.s64 	%rd22, %rd4, %rd21;
	ld.global.u8 	%rs5, [%rd22];
	cvt.rn.f64.u16 	%fd14, %rs5;
	fma.rn.f64 	%fd15, %fd13, %fd14, %fd12;
	add.s32 	%r31, %r1, 2;
	ld.global.f64 	%fd16, [%rd5+40];
	or.b32  	%r32, %r31, %r13;
	setp.lt.u32 	%p7, %r32, 512;
	add.s32 	%r33, %r19, 5;
	cvt.u64.u32 	%rd23, %r33;
	selp.b64 	%rd24, %rd23, %rd7, %p7;
	add.s64 	%rd25, %rd4, %rd24;
	ld.global.u8 	%rs6, [%rd25];
	cvt.rn.f64.u16 	%fd17, %rs6;
	fma.rn.f64 	%fd18, %fd16, %fd17, %fd15;
	add.s32 	%r34, %r1, 3;
	ld.global.f64 	%fd19, [%rd5+48];
	or.b32  	%r35, %r34, %r13;
	setp.lt.u32 	%p8, %r35, 512;
	add.s32 	%r36, %r19, 6;
	cvt.u64.u32 	%rd26, %r36;
	selp.b64 	%rd27, %rd26, %rd7, %p8;
	add.s64 	%rd28, %rd4, %rd27;
	ld.global.u8 	%rs7, [%rd28];
	cvt.rn.f64.u16 	%fd20, %rs7;
	fma.rn.f64 	%fd21, %fd19, %fd20, %fd18;
	add.s32 	%r37, %r11, -2;
	ld.global.f64 	%fd22, [%rd5+56];
	or.b32  	%r38, %r14, %r37;
	setp.lt.u32 	%p9, %r38, 512;
	add.s32 	%r39, %r19, 512;
	cvt.u64.u32 	%rd29, %r39;
	selp.b64 	%rd30, %rd29, %rd7, %p9;
	add.s64 	%rd31, %rd4, %rd30;
	ld.global.u8 	%rs8, [%rd31];
	cvt.rn.f64.u16 	%fd23, %rs8;
	fma.rn.f64 	%fd24, %fd22, %fd23, %fd21;
	ld.global.f64 	%fd25, [%rd5+64];
	or.b32  	%r40, %r20, %r37;
	setp.lt.u32 	%p10, %r40, 512;
	add.s32 	%r41, %r19, 513;
	cvt.u64.u32 	%rd32, %r41;
	selp.b64 	%rd33, %rd32, %rd7, %p10;
	add.s64 	%rd34, %rd4, %rd33;
	ld.global.u8 	%rs9, [%rd34];
	cvt.rn.f64.u16 	%fd26, %rs9;
	fma.rn.f64 	%fd27, %fd25, %fd26, %fd24;
	ld.global.f64 	%fd28, [%rd5+72];
	or.b32  	%r42, %r23, %r37;
	setp.lt.u32 	%p11, %r42, 512;
	add.s32 	%r43, %r19, 514;
	cvt.u64.u32 	%rd35, %r43;
	selp.b64 	%rd36, %rd35, %rd7, %p11;
	add.s64 	%rd37, %rd4, %rd36;
	ld.global.u8 	%rs10, [%rd37];
	cvt.rn.f64.u16 	%fd29, %rs10;
	fma.rn.f64 	%fd30, %fd28, %fd29, %fd27;
	ld.global.f64 	%fd31, [%rd5+80];
	or.b32  	%r44, %r1, %r37;
	setp.lt.u32 	%p12, %r44, 512;
	add.s32 	%r45, %r19, 515;
	cvt.u64.u32 	%rd38, %r45;
	selp.b64 	%rd39, %rd38, %rd7, %p12;
	add.s64 	%rd40, %rd4, %rd39;
	ld.global.u8 	%rs11, [%rd40];
	cvt.rn.f64.u16 	%fd32, %rs11;
	fma.rn.f64 	%fd33, %fd31, %fd32, %fd30;
	ld.global.f64 	%fd34, [%rd5+88];
	or.b32  	%r46, %r28, %r37;
	setp.lt.u32 	%p13, %r46, 512;
	add.s32 	%r47, %r19, 516;
	cvt.u64.u32 	%rd41, %r47;
	selp.b64 	%rd42, %rd41, %rd7, %p13;
	add.s64 	%rd43, %rd4, %rd42;
	ld.global.u8 	%rs12, [%rd43];
	cvt.rn.f64.u16 	%fd35, %rs12;
	fma.rn.f64 	%fd36, %fd34, %fd35, %fd33;
	ld.global.f64 	%fd37, [%rd5+96];
	or.b32  	%r48, %r31, %r37;
	setp.lt.u32 	%p14, %r48, 512;
	add.s32 	%r49, %r19, 517;
	cvt.u64.u32 	%rd44, %r49;
	selp.b64 	%rd45, %rd44, %rd7, %p14;
	add.s64 	%rd46, %rd4, %rd45;
	ld.global.u8 	%rs13, [%rd46];
	cvt.rn.f64.u16 	%fd38, %rs13;
	fma.rn.f64 	%fd39, %fd37, %fd38, %fd36;
	ld.global.f64 	%fd40, [%rd5+104];
	or.b32  	%r50, %r34, %r37;
	setp.lt.u32 	%p15, %r50, 512;
	add.s32 	%r51, %r19, 518;
	cvt.u64.u32 	%rd47, %r51;
	selp.b64 	%rd48, %rd47, %rd7, %p15;
	add.s64 	%rd49, %rd4, %rd48;
	ld.global.u8 	%rs14, [%rd49];
	cvt.rn.f64.u16 	%fd41, %rs14;
	fma.rn.f64 	%fd42, %fd40, %fd41, %fd39;
	add.s32 	%r52, %r11, -1;
	ld.global.f64 	%fd43, [%rd5+112];
	or.b32  	%r53, %r14, %r52;
	setp.lt.u32 	%p16, %r53, 512;
	add.s32 	%r54, %r19, 1024;
	cvt.u64.u32 	%rd50, %r54;
	selp.b64 	%rd51, %rd50, %rd7, %p16;
	add.s64 	%rd52, %rd4, %rd51;
	ld.global.u8 	%rs15, [%rd52];
	cvt.rn.f64.u16 	%fd44, %rs15;
	fma.rn.f64 	%fd45, %fd43, %fd44, %fd42;
	ld.global.f64 	%fd46, [%rd5+120];
	or.b32  	%r55, %r20, %r52;
	setp.lt.u32 	%p17, %r55, 512;
	add.s32 	%r56, %r19, 1025;
	cvt.u64.u32 	%rd53, %r56;
	selp.b64 	%rd54, %rd53, %rd7, %p17;
	add.s64 	%rd55, %rd4, %rd54;
	ld.global.u8 	%rs16, [%rd55];
	cvt.rn.f64.u16 	%fd47, %rs16;
	fma.rn.f64 	%fd48, %fd46, %fd47, %fd45;
	ld.global.f64 	%fd49, [%rd5+128];
	or.b32  	%r57, %r23, %r52;
	setp.lt.u32 	%p18, %r57, 512;
	add.s32 	%r58, %r19, 1026;
	cvt.u64.u32 	%rd56, %r58;
	selp.b64 	%rd57, %rd56, %rd7, %p18;
	add.s64 	%rd58, %rd4, %rd57;
	ld.global.u8 	%rs17, [%rd58];
	cvt.rn.f64.u16 	%fd50, %rs17;
	fma.rn.f64 	%fd51, %fd49, %fd50, %fd48;
	ld.global.f64 	%fd52, [%rd5+136];
	or.b32  	%r59, %r1, %r52;
	setp.lt.u32 	%p19, %r59, 512;
	add.s32 	%r60, %r19, 1027;
	cvt.u64.u32 	%rd59, %r60;
	selp.b64 	%rd60, %rd59, %rd7, %p19;
	add.s64 	%rd61, %rd4, %rd60;
	ld.global.u8 	%rs18, [%rd61];
	cvt.rn.f64.u16 	%fd53, %rs18;
	fma.rn.f64 	%fd54, %fd52, %fd53, %fd51;
	ld.global.f64 	%fd55, [%rd5+144];
	or.b32  	%r61, %r28, %r52;
	setp.lt.u32 	%p20, %r61, 512;
	add.s32 	%r62, %r19, 1028;
	cvt.u64.u32 	%rd62, %r62;
	selp.b64 	%rd63, %rd62, %rd7, %p20;
	add.s64 	%rd64, %rd4, %rd63;
	ld.global.u8 	%rs19, [%rd64];
	cvt.rn.f64.u16 	%fd56, %rs19;
	fma.rn.f64 	%fd57, %fd55, %fd56, %fd54;
	ld.global.f64 	%fd58, [%rd5+152];
	or.b32  	%r63, %r31, %r52;
	setp.lt.u32 	%p21, %r63, 512;
	add.s32 	%r64, %r19, 1029;
	cvt.u64.u32 	%rd65, %r64;
	selp.b64 	%rd66, %rd65, %rd7, %p21;
	add.s64 	%rd67, %rd4, %rd66;
	ld.global.u8 	%rs20, [%rd67];
	cvt.rn.f64.u16 	%fd59, %rs20;
	fma.rn.f64 	%fd60, %fd58, %fd59, %fd57;
	ld.global.f64 	%fd61, [%rd5+160];
	or.b32  	%r65, %r34, %r52;
	setp.lt.u32 	%p22, %r65, 512;
	add.s32 	%r66, %r19, 1030;
	cvt.u64.u32 	%rd68, %r66;
	selp.b64 	%rd69, %rd68, %rd7, %p22;
	add.s64 	%rd70, %rd4, %rd69;
	ld.global.u8 	%rs21, [%rd70];
	cvt.rn.f64.u16 	%fd62, %rs21;
	fma.rn.f64 	%fd63, %fd61, %fd62, %fd60;
	ld.global.f64 	%fd64, [%rd5+168];
	or.b32  	%r67, %r14, %r11;
	setp.lt.u32 	%p23, %r67, 512;
	add.s32 	%r68, %r16, -3;
	cvt.u64.u32 	%rd71, %r68;
	selp.b64 	%rd72, %rd71, %rd7, %p23;
	add.s64 	%rd73, %rd4, %rd72;
	ld.global.u8 	%rs22, [%rd73];
	cvt.rn.f64.u16 	%fd65, %rs22;
	fma.rn.f64 	%fd66, %fd64, %fd65, %fd63;
	ld.global.f64 	%fd67, [%rd5+176];
	or.b32  	%r69, %r20, %r11;
	setp.lt.u32 	%p24, %r69, 512;
	add.s32 	%r70, %r16, -2;
	cvt.u64.u32 	%rd74, %r70;
	selp.b64 	%rd75, %rd74, %rd7, %p24;
	add.s64 	%rd76, %rd4, %rd75;
	ld.global.u8 	%rs23, [%rd76];
	cvt.rn.f64.u16 	%fd68, %rs23;
	fma.rn.f64 	%fd69, %fd67, %fd68, %fd66;
	ld.global.f64 	%fd70, [%rd5+184];
	or.b32  	%r71, %r23, %r11;
	setp.lt.u32 	%p25, %r71, 512;
	add.s32 	%r72, %r16, -1;
	cvt.u64.u32 	%rd77, %r72;
	selp.b64 	%rd78, %rd77, %rd7, %p25;
	add.s64 	%rd79, %rd4, %rd78;
	ld.global.u8 	%rs24, [%rd79];
	cvt.rn.f64.u16 	%fd71, %rs24;
	fma.rn.f64 	%fd72, %fd70, %fd71, %fd69;
	ld.global.f64 	%fd73, [%rd5+192];
	add.s64 	%rd80, %rd4, %rd7;
	ld.global.u8 	%rs25, [%rd80];
	cvt.rn.f64.u16 	%fd74, %rs25;
	fma.rn.f64 	%fd75, %fd73, %fd74, %fd72;
	ld.global.f64 	%fd76, [%rd5+200];
	or.b32  	%r73, %r28, %r11;
	setp.lt.u32 	%p26, %r73, 512;
	add.s32 	%r74, %r16, 1;
	cvt.u64.u32 	%rd81, %r74;
	selp.b64 	%rd82, %rd81, %rd7, %p26;
	add.s64 	%rd83, %rd4, %rd82;
	ld.global.u8 	%rs26, [%rd83];
	cvt.rn.f64.u16 	%fd77, %rs26;
	fma.rn.f64 	%fd78, %fd76, %fd77, %fd75;
	ld.global.f64 	%fd79, [%rd5+208];
	or.b32  	%r75, %r31, %r11;
	setp.lt.u32 	%p27, %r75, 512;
	add.s32 	%r76, %r16, 2;
	cvt.u64.u32 	%rd84, %r76;
	selp.b64 	%rd85, %rd84, %rd7, %p27;
	add.s64 	%rd86, %rd4, %rd85;
	ld.global.u8 	%rs27, [%rd86];
	cvt.rn.f64.u16 	%fd80, %rs27;
	fma.rn.f64 	%fd81, %fd79, %fd80, %fd78;
	ld.global.f64 	%fd82, [%rd5+216];
	or.b32  	%r77, %r34, %r11;
	setp.lt.u32 	%p28, %r77, 512;
	add.s32 	%r78, %r16, 3;
	cvt.u64.u32 	%rd87, %r78;
	selp.b64 	%rd88, %rd87, %rd7, %p28;
	add.s64 	%rd89, %rd4, %rd88;
	ld.global.u8 	%rs28, [%rd89];
	cvt.rn.f64.u16 	%fd83, %rs28;
	fma.rn.f64 	%fd84, %fd82, %fd83, %fd81;
	add.s32 	%r79, %r11, 1;
	ld.global.f64 	%fd85, [%rd5+224];
	or.b32  	%r80, %r14, %r79;
	setp.lt.u32 	%p29, %r80, 512;
	add.s32 	%r81, %r16, 509;
	cvt.u64.u32 	%rd90, %r81;
	selp.b64 	%rd91, %rd90, %rd7, %p29;
	add.s64 	%rd92, %rd4, %rd91;
	ld.global.u8 	%rs29, [%rd92];
	cvt.rn.f64.u16 	%fd86, %rs29;
	fma.rn.f64 	%fd87, %fd85, %fd86, %fd84;
	ld.global.f64 	%fd88, [%rd5+232];
	or.b32  	%r82, %r20, %r79;
	setp.lt.u32 	%p30, %r82, 512;
	add.s32 	%r83, %r16, 510;
	cvt.u64.u32 	%rd93, %r83;
	selp.b64 	%rd94, %rd93, %rd7, %p30;
	add.s64 	%rd95, %rd4, %rd94;
	ld.global.u8 	%rs30, [%rd95];
	cvt.rn.f64.u16 	%fd89, %rs30;
	fma.rn.f64 	%fd90, %fd88, %fd89, %fd87;
	ld.global.f64 	%fd91, [%rd5+240];
	or.b32  	%r84, %r23, %r79;
	setp.lt.u32 	%p31, %r84, 512;
	add.s32 	%r85, %r16, 511;
	cvt.u64.u32 	%rd96, %r85;
	selp.b64 	%rd97, %rd96, %rd7, %p31;
	add.s64 	%rd98, %rd4, %rd97;
	ld.global.u8 	%rs31, [%rd98];
	cvt.rn.f64.u16 	%fd92, %rs31;
	fma.rn.f64 	%fd93, %fd91, %fd92, %fd90;
	ld.global.f64 	%fd94, [%rd5+248];
	or.b32  	%r86, %r1, %r79;
	setp.lt.u32 	%p32, %r86, 512;
	add.s32 	%r87, %r16, 512;
	cvt.u64.u32 	%rd99, %r87;
	selp.b64 	%rd100, %rd99, %rd7, %p32;
	add.s64 	%rd101, %rd4, %rd100;
	ld.global.u8 	%rs32, [%rd101];
	cvt.rn.f64.u16 	%fd95, %rs32;
	fma.rn.f64 	%fd96, %fd94, %fd95, %fd93;
	ld.global.f64 	%fd97, [%rd5+256];
	or.b32  	%r88, %r28, %r79;
	setp.lt.u32 	%p33, %r88, 512;
	add.s32 	%r89, %r16, 513;
	cvt.u64.u32 	%rd102, %r89;
	selp.b64 	%rd103, %rd102, %rd7, %p33;
	add.s64 	%rd104, %rd4, %rd103;
	ld.global.u8 	%rs33, [%rd104];
	cvt.rn.f64.u16 	%fd98, %rs33;
	fma.rn.f64 	%fd99, %fd97, %fd98, %fd96;
	ld.global.f64 	%fd100, [%rd5+264];
	or.b32  	%r90, %r31, %r79;
	setp.lt.u32 	%p34, %r90, 512;
	add.s32 	%r91, %r16, 514;
	cvt.u64.u32 	%rd105, %r91;
	selp.b64 	%rd106, %rd105, %rd7, %p34;
	add.s64 	%rd107, %rd4, %rd106;
	ld.global.u8 	%rs34, [%rd107];
	cvt.rn.f64.u16 	%fd101, %rs34;
	fma.rn.f64 	%fd102, %fd100, %fd101, %fd99;
	ld.global.f64 	%fd103, [%rd5+272];
	or.b32  	%r92, %r34, %r79;
	setp.lt.u32 	%p35, %r92, 512;
	add.s32 	%r93, %r16, 515;
	cvt.u64.u32 	%rd108, %r93;
	selp.b64 	%rd109, %rd108, %rd7, %p35;
	add.s64 	%rd110, %rd4, %rd109;
	ld.global.u8 	%rs35, [%rd110];
	cvt.rn.f64.u16 	%fd104, %rs35;
	fma.rn.f64 	%fd105, %fd103, %fd104, %fd102;
	add.s32 	%r94, %r11, 2;
	ld.global.f64 	%fd106, [%rd5+280];
	or.b32  	%r95, %r14, %r94;
	setp.lt.u32 	%p36, %r95, 512;
	add.s32 	%r96, %r16, 1021;
	cvt.u64.u32 	%rd111, %r96;
	selp.b64 	%rd112, %rd111, %rd7, %p36;
	add.s64 	%rd113, %rd4, %rd112;
	ld.global.u8 	%rs36, [%rd113];
	cvt.rn.f64.u16 	%fd107, %rs36;
	fma.rn.f64 	%fd108, %fd106, %fd107, %fd105;
	ld.global.f64 	%fd109, [%rd5+288];
	or.b32  	%r97, %r20, %r94;
	setp.lt.u32 	%p37, %r97, 512;
	add.s32 	%r98, %r16, 1022;
	cvt.u64.u32 	%rd114, %r98;
	selp.b64 	%rd115, %rd114, %rd7, %p37;
	add.s64 	%rd116, %rd4, %rd115;
	ld.global.u8 	%rs37, [%rd116];
	cvt.rn.f64.u16 	%fd110, %rs37;
	fma.rn.f64 	%fd111, %fd109, %fd110, %fd108;
	ld.global.f64 	%fd112, [%rd5+296];
	or.b32  	%r99, %r23, %r94;
	setp.lt.u32 	%p38, %r99, 512;
	add.s32 	%r100, %r16, 1023;
	cvt.u64.u32 	%rd117, %r100;
	selp.b64 	%rd118, %rd117, %rd7, %p38;
	add.s64 	%rd119, %rd4, %rd118;
	ld.global.u8 	%rs38, [%rd119];
	cvt.rn.f64.u16 	%fd113, %rs38;
	fma.rn.f64 	%fd114, %fd112, %fd113, %fd111;
	ld.global.f64 	%fd115, [%rd5+304];
	or.b32  	%r101, %r1, %r94;
	setp.lt.u32 	%p39, %r101, 512;
	add.s32 	%r102, %r16, 1024;
	cvt.u64.u32 	%rd120, %r102;
	selp.b64 	%rd121, %rd120, %rd7, %p39;
	add.s64 	%rd122, %rd4, %rd121;
	ld.global.u8 	%rs39, [%rd122];
	cvt.rn.f64.u16 	%fd116, %rs39;
	fma.rn.f64 	%fd117, %fd115, %fd116, %fd114;
	ld.global.f64 	%fd118, [%rd5+312];
	or.b32  	%r103, %r28, %r94;
	setp.lt.u32 	%p40, %r103, 512;
	add.s32 	%r104, %r16, 1025;
	cvt.u64.u32 	%rd123, %r104;
	selp.b64 	%rd124, %rd123, %rd7, %p40;
	add.s64 	%rd125, %rd4, %rd124;
	ld.global.u8 	%rs40, [%rd125];
	cvt.rn.f64.u16 	%fd119, %rs40;
	fma.rn.f64 	%fd120, %fd118, %fd119, %fd117;
	ld.global.f64 	%fd121, [%rd5+320];
	or.b32  	%r105, %r31, %r94;
	setp.lt.u32 	%p41, %r105, 512;
	add.s32 	%r106, %r16, 1026;
	cvt.u64.u32 	%rd126, %r106;
	selp.b64 	%rd127, %rd126, %rd7, %p41;
	add.s64 	%rd128, %rd4, %rd127;
	ld.global.u8 	%rs41, [%rd128];
	cvt.rn.f64.u16 	%fd122, %rs41;
	fma.rn.f64 	%fd123, %fd121, %fd122, %fd120;
	ld.global.f64 	%fd124, [%rd5+328];
	or.b32  	%r107, %r34, %r94;
	setp.lt.u32 	%p42, %r107, 512;
	add.s32 	%r108, %r16, 1027;
	cvt.u64.u32 	%rd129, %r108;
	selp.b64 	%rd130, %rd129, %rd7, %p42;
	add.s64 	%rd131, %rd4, %rd130;
	ld.global.u8 	%rs42, [%rd131];
	cvt.rn.f64.u16 	%fd125, %rs42;
	fma.rn.f64 	%fd126, %fd124, %fd125, %fd123;
	add.s32 	%r109, %r11, 3;
	ld.global.f64 	%fd127, [%rd5+336];
	or.b32  	%r110, %r14, %r109;
	setp.lt.u32 	%p43, %r110, 512;
	add.s32 	%r111, %r16, 1533;
	cvt.u64.u32 	%rd132, %r111;
	selp.b64 	%rd133, %rd132, %rd7, %p43;
	add.s64 	%rd134, %rd4, %rd133;
	ld.global.u8 	%rs43, [%rd134];
	cvt.rn.f64.u16 	%fd128, %rs43;
	fma.rn.f64 	%fd129, %fd127, %fd128, %fd126;
	ld.global.f64 	%fd130, [%rd5+344];
	or.b32  	%r112, %r20, %r109;
	setp.lt.u32 	%p44, %r112, 512;
	add.s32 	%r113, %r16, 1534;
	cvt.u64.u32 	%rd135, %r113;
	selp.b64 	%rd136, %rd135, %rd7, %p44;
	add.s64 	%rd137, %rd4, %rd136;
	ld.global.u8 	%rs44, [%rd137];
	cvt.rn.f64.u16 	%fd131, %rs44;
	fma.rn.f64 	%fd132, %fd130, %fd131, %fd129;
	ld.global.f64 	%fd133, [%rd5+352];
	or.b32  	%r114, %r23, %r109;
	setp.lt.u32 	%p45, %r114, 512;
	add.s32 	%r115, %r16, 1535;
	cvt.u64.u32 	%rd138, %r115;
	selp.b64 	%rd139, %rd138, %rd7, %p45;
	add.s64 	%rd140, %rd4, %rd139;
	ld.global.u8 	%rs45, [%rd140];
	cvt.rn.f64.u16 	%fd134, %rs45;
	fma.rn.f64 	%fd135, %fd133, %fd134, %fd132;
	ld.global.f64 	%fd136, [%rd5+360];
	or.b32  	%r116, %r1, %r109;
	setp.lt.u32 	%p46, %r116, 512;
	add.s32 	%r117, %r16, 1536;
	cvt.u64.u32 	%rd141, %r117;
	selp.b64 	%rd142, %rd141, %rd7, %p46;
	add.s64 	%rd143, %rd4, %rd142;
	ld.global.u8 	%rs46, [%rd143];
	cvt.rn.f64.u16 	%fd137, %rs46;
	fma.rn.f64 	%fd138, %fd136, %fd137, %fd135;
	ld.global.f64 	%fd139, [%rd5+368];
	or.b32  	%r118, %r28, %r109;
	setp.lt.u32 	%p47, %r118, 512;
	add.s32 	%r119, %r16, 1537;
	cvt.u64.u32 	%rd144, %r119;
	selp.b64 	%rd145, %rd144, %rd7, %p47;
	add.s64 	%rd146, %rd4, %rd145;
	ld.global.u8 	%rs47, [%rd146];
	cvt.rn.f64.u16 	%fd140, %rs47;
	fma.rn.f64 	%fd141, %fd139, %fd140, %fd138;
	ld.global.f64 	%fd142, [%rd5+376];
	or.b32  	%r120, %r31, %r109;
	setp.lt.u32 	%p48, %r120, 512;
	add.s32 	%r121, %r16, 1538;
	cvt.u64.u32 	%rd147, %r121;
	selp.b64 	%rd148, %rd147, %rd7, %p48;
	add.s64 	%rd149, %rd4, %rd148;
	ld.global.u8 	%rs48, [%rd149];
	cvt.rn.f64.u16 	%fd143, %rs48;
	fma.rn.f64 	%fd144, %fd142, %fd143, %fd141;
	ld.global.f64 	%fd145, [%rd5+384];
	or.b32  	%r122, %r34, %r109;
	setp.lt.u32 	%p49, %r122, 512;
	add.s32 	%r123, %r16, 1539;
	cvt.u64.u32 	%rd150, %r123;
	selp.b64 	%rd151, %rd150, %rd7, %p49;
	add.s64 	%rd152, %rd4, %rd151;
	ld.global.u8 	%rs49, [%rd152];
	cvt.rn.f64.u16 	%fd146, %rs49;
	fma.rn.f64 	%fd147, %fd145, %fd146, %fd144;
	setp.ge.f64 	%p50, %fd147, 0d0000000000000000;
	setp.le.f64 	%p51, %fd147, 0d406FE00000000000;
	setp.gt.f64 	%p52, %fd147, 0d406FE00000000000;
	selp.f64 	%fd148, 0d406FE00000000000, 0d0000000000000000, %p52;
	selp.f64 	%fd149, %fd147, %fd148, %p51;
	selp.f64 	%fd150, %fd149, %fd148, %p50;
	cvt.rzi.u32.f64 	%r124, %fd150;
	mad.lo.s32 	%r125, %r4, %r11, %r1;
	cvt.s64.s32 	%rd153, %r125;
	add.s64 	%rd154, %rd6, %rd153;
	st.global.u8 	[%rd154], %r124;
$L__BB0_2:
	ret;

}


// ===== COMPILED SASS (sm_100) =====

	.target	sm_100

	.elftype	@"ET_EXEC"


//--------------------- .note.nv.tkinfo           --------------------------
	.section	.note.nv.tkinfo,"",@"SHT_NOTE"
	.sectionflags	@"SHF_NOTE_NV_TKINFO"
	.tkinfo
        /*0018*/ 	.word	0x00000002
        /*0030*/ 	.string	""
        /*0030*/ 	.string	"ptxas"
        /*0030*/ 	.string	"Cuda compilation tools, release 13.0, V13.0.88"
        /*0030*/ 	.string	"Build cuda_13.0.r13.0/compiler.36424714_0"
        /*0030*/ 	.string	"-arch sm_100 -m 64 "



//--------------------- .note.nv.cuinfo           --------------------------
	.section	.note.nv.cuinfo,"",@"SHT_NOTE"
	.sectionflags	@"SHF_NOTE_NV_CUINFO"
        /*0018*/ 	.short	0x0002
        /*001a*/ 	.short	0x0064
        /*001c*/ 	.short	0x0082
	.zero		2


//--------------------- .nv.info                  --------------------------
	.section	.nv.info,"",@"SHT_CUDA_INFO"
	.align	4


	//----- nvinfo : EIATTR_REGCOUNT
	.align		4
        /*0000*/ 	.byte	0x04, 0x2f
        /*0002*/ 	.short	(.L_1 - .L_0)
	.align		4
.L_0:
        /*0004*/ 	.word	index@(_Z12apply_kernelPhS_Pdi)
        /*0008*/ 	.word	0x00000026


	//----- nvinfo : EIATTR_FRAME_SIZE
	.align		4
.L_1:
        /*000c*/ 	.byte	0x04, 0x11
        /*000e*/ 	.short	(.L_3 - .L_2)
	.align		4
.L_2:
        /*0010*/ 	.word	index@(_Z12apply_kernelPhS_Pdi)
        /*0014*/ 	.word	0x00000000


	//----- nvinfo : EIATTR_MIN_STACK_SIZE
	.align		4
.L_3:
        /*0018*/ 	.byte	0x04, 0x12
        /*001a*/ 	.short	(.L_5 - .L_4)
	.align		4
.L_4:
        /*001c*/ 	.word	index@(_Z12apply_kernelPhS_Pdi)
        /*0020*/ 	.word	0x00000000
.L_5:


//--------------------- .nv.compat                --------------------------
	.section	.nv.compat,"",@"SHT_CUDA_COMPAT_INFO"
	.align	4
        /*0000*/ 	.byte	0x02, 0x09, 0x00, 0x00, 0x02, 0x02, 0x01, 0x00, 0x02, 0x05, 0x05, 0x00, 0x03, 0x07, 0x01, 0x01
        /*0010*/ 	.byte	0x02, 0x03, 0x00, 0x00, 0x02, 0x06, 0x01, 0x00, 0x04, 0x0b, 0x08, 0x00, 0x01, 0x00, 0x00, 0x00
        /*0020*/ 	.byte	0x00, 0x00, 0x00, 0x00


//--------------------- .nv.info._Z12apply_kernelPhS_Pdi --------------------------
	.section	.nv.info._Z12apply_kernelPhS_Pdi,"",@"SHT_CUDA_INFO"
	.sectionflags	@""
	.align	4


	//----- nvinfo : EIATTR_CUDA_API_VERSION
	.align		4
        /*0000*/ 	.byte	0x04, 0x37
        /*0002*/ 	.short	(.L_7 - .L_6)
.L_6:
        /*0004*/ 	.word	0x00000082


	//----- nvinfo : EIATTR_KPARAM_INFO
	.align		4
.L_7:
        /*0008*/ 	.byte	0x04, 0x17
        /*000a*/ 	.short	(.L_9 - .L_8)
.L_8:
        /*000c*/ 	.word	0x00000000
        /*0010*/ 	.short	0x0003
        /*0012*/ 	.short	0x0018
        /*0014*/ 	.byte	0x00, 0xf0, 0x11, 0x00


	//----- nvinfo : EIATTR_KPARAM_INFO
	.align		4
.L_9:
        /*0018*/ 	.byte	0x04, 0x17
        /*001a*/ 	.short	(.L_11 - .L_10)
.L_10:
        /*001c*/ 	.word	0x00000000
        /*0020*/ 	.short	0x0002
        /*0022*/ 	.short	0x0010
        /*0024*/ 	.byte	0x00, 0xf5, 0x21, 0x00


	//----- nvinfo : EIATTR_KPARAM_INFO
	.align		4
.L_11:
        /*0028*/ 	.byte	0x04, 0x17
        /*002a*/ 	.short	(.L_13 - .L_12)
.L_12:
        /*002c*/ 	.word	0x00000000
        /*0030*/ 	.short	0x0001
        /*0032*/ 	.short	0x0008
        /*0034*/ 	.byte	0x00, 0xf5, 0x21, 0x00


	//----- nvinfo : EIATTR_KPARAM_INFO
	.align		4
.L_13:
        /*0038*/ 	.byte	0x04, 0x17
        /*003a*/ 	.short	(.L_15 - .L_14)
.L_14:
        /*003c*/ 	.word	0x00000000
        /*0040*/ 	.short	0x0000
        /*0042*/ 	.short	0x0000
        /*0044*/ 	.byte	0x00, 0xf5, 0x21, 0x00


	//----- nvinfo : EIATTR_SPARSE_MMA_MASK
	.align		4
.L_15:
        /*0048*/ 	.byte	0x03, 0x50
        /*004a*/ 	.short	0x0000


	//----- nvinfo : EIATTR_MAXREG_COUNT
	.align		4
        /*004c*/ 	.byte	0x03, 0x1b
        /*004e*/ 	.short	0x00ff


	//----- nvinfo : EIATTR_MERCURY_ISA_VERSION
	.align		4
        /*0050*/ 	.byte	0x03, 0x5f
        /*0052*/ 	.short	0x0101


	//----- nvinfo : EIATTR_VRC_CTA_INIT_COUNT
	.align		4
        /*0054*/ 	.byte	0x02, 0x4a
	.zero		1
	.zero		1


	//----- nvinfo : EIATTR_EXIT_INSTR_OFFSETS
	.align		4
        /*0058*/ 	.byte	0x04, 0x1c
        /*005a*/ 	.short	(.L_17 - .L_16)


	//   ....[0]....
.L_16:
        /*005c*/ 	.word	0x000000c0


	//   ....[1]....
        /*0060*/ 	.word	0x00002410


	//----- nvinfo : EIATTR_CBANK_PARAM_SIZE
	.align		4
.L_17:
        /*0064*/ 	.byte	0x03, 0x19
        /*0066*/ 	.short	0x001c


	//----- nvinfo : EIATTR_PARAM_CBANK
	.align		4
        /*0068*/ 	.byte	0x04, 0x0a
        /*006a*/ 	.short	(.L_19 - .L_18)
	.align		4
.L_18:
        /*006c*/ 	.word	index@(.nv.constant0._Z12apply_kernelPhS_Pdi)
        /*0070*/ 	.short	0x0380
        /*0072*/ 	.short	0x001c


	//----- nvinfo : EIATTR_SW_WAR
	.align		4
.L_19:
        /*0074*/ 	.byte	0x04, 0x36
        /*0076*/ 	.short	(.L_21 - .L_20)
.L_20:
        /*0078*/ 	.word	0x00000008
.L_21:


//--------------------- .nv.callgraph             --------------------------
	.section	.nv.callgraph,"",@"SHT_CUDA_CALLGRAPH"
	.align	4
	.sectionentsize	8
	.align		4
        /*0000*/ 	.word	0x00000000
	.align		4
        /*0004*/ 	.word	0xffffffff
	.align		4
        /*0008*/ 	.word	0x00000000
	.align		4
        /*000c*/ 	.word	0xfffffffe
	.align		4
        /*0010*/ 	.word	0x00000000
	.align		4
        /*0014*/ 	.word	0xfffffffd
	.align		4
        /*0018*/ 	.word	0x00000000
	.align		4
        /*001c*/ 	.word	0xfffffffc


//--------------------- .text._Z12apply_kernelPhS_Pdi --------------------------
	.section	.text._Z12apply_kernelPhS_Pdi,"ax",@progbits
	.align	128
        .global         _Z12apply_kernelPhS_Pdi
        .type           _Z12apply_kernelPhS_Pdi,@function
        .size           _Z12apply_kernelPhS_Pdi,(.L_x_1 - _Z12apply_kernelPhS_Pdi)
        .other          _Z12apply_kernelPhS_Pdi,@"STO_CUDA_ENTRY STV_DEFAULT"
_Z12apply_kernelPhS_Pdi:
.text._Z12apply_kernelPhS_Pdi:
[----:B------:R-:W-:Y:S01]  /*0000*/  LDC R1, c[0x0][0x37c] ;  /* 0x0000df00ff017b82 */ /* 0x000fe20000000800 */
[----:B------:R-:W0:Y:S07]  /*0010*/  S2R R0, SR_TID.X ;  /* 0x0000000000007919 */ /* 0x000e2e0000002100 */
[----:B------:R-:W0:Y:S01]  /*0020*/  S2UR UR4, SR_CTAID.X ;  /* 0x00000000000479c3 */ /* 0x000e220000002500 */
[----:B------:R-:W1:Y:S01]  /*0030*/  LDCU UR6, c[0x0][0x398] ;  /* 0x00007300ff0677ac */ /* 0x000e620008000800 */
[----:B------:R-:W2:Y:S06]  /*0040*/  S2R R5, SR_TID.Y ;  /* 0x0000000000057919 */ /* 0x000eac0000002200 */
[----:B------:R-:W0:Y:S08]  /*0050*/  LDC R3, c[0x0][0x360] ;  /* 0x0000d800ff037b82 */ /* 0x000e300000000800 */
[----:B------:R-:W2:Y:S08]  /*0060*/  S2UR UR5, SR_CTAID.Y ;  /* 0x00000000000579c3 */ /* 0x000eb00000002600 */
[----:B------:R-:W2:Y:S01]  /*0070*/  LDC R2, c[0x0][0x364] ;  /* 0x0000d900ff027b82 */ /* 0x000ea20000000800 */
[----:B0-----:R-:W-:-:S02]  /*0080*/  IMAD R3, R3, UR4, R0 ;  /* 0x0000000403037c24 */ /* 0x001fc4000f8e0200 */
[----:B--2---:R-:W-:-:S05]  /*0090*/  IMAD R0, R2, UR5, R5 ;  /* 0x0000000502007c24 */ /* 0x004fca000f8e0205 */
[----:B------:R-:W-:-:S04]  /*00a0*/  VIMNMX R2, PT, PT, R3, R0, !PT ;  /* 0x0000000003027248 */ /* 0x000fc80007fe0100 */
[----:B-1----:R-:W-:-:S13]  /*00b0*/  ISETP.GE.AND P0, PT, R2, UR6, PT ;  /* 0x0000000602007c0c */ /* 0x002fda000bf06270 */
[----:B------:R-:W-:Y:S05]  /*00c0*/  @P0 EXIT ;  /* 0x000000000000094d */ /* 0x000fea0003800000 */
[C---:B------:R-:W-:Y:S01]  /*00d0*/  VIADD R2, R0.reuse, 0xfffffffd ;  /* 0xfffffffd00027836 */ /* 0x040fe20000000000 */
[----:B------:R-:W0:Y:S01]  /*00e0*/  LDCU.64 UR8, c[0x0][0x380] ;  /* 0x00007000ff0877ac */ /* 0x000e220008000a00 */
[C---:B------:R-:W-:Y:S01]  /*00f0*/  VIADD R27, R3.reuse, 0xfffffffd ;  /* 0xfffffffd031b7836 */ /* 0x040fe20000000000 */
[----:B------:R-:W1:Y:S01]  /*0100*/  LDC.64 R8, c[0x0][0x390] ;  /* 0x0000e400ff087b82 */ /* 0x000e620000000a00 */
[----:B------:R-:W-:Y:S01]  /*0110*/  IMAD R4, R0, 0x200, R3 ;  /* 0x0000020000047824 */ /* 0x000fe200078e0203 */
[----:B------:R-:W1:Y:S01]  /*0120*/  LDCU.64 UR4, c[0x0][0x358] ;  /* 0x00006b00ff0477ac */ /* 0x000e620008000a00 */
[----:B------:R-:W-:Y:S01]  /*0130*/  VIADD R25, R3, 0xfffffffe ;  /* 0xfffffffe03197836 */ /* 0x000fe20000000000 */
[----:B------:R-:W-:Y:S02]  /*0140*/  LOP3.LUT R5, R27, R2, RZ, 0xfc, !PT ;  /* 0x000000021b057212 */ /* 0x000fe400078efcff */
[----:B------:R-:W-:Y:S02]  /*0150*/  SHF.R.S32.HI R6, RZ, 0x1f, R4 ;  /* 0x0000001fff067819 */ /* 0x000fe40000011404 */
[----:B------:R-:W-:Y:S01]  /*0160*/  ISETP.GE.U32.AND P0, PT, R5, 0x200, PT ;  /* 0x000002000500780c */ /* 0x000fe20003f06070 */
[----:B------:R-:W-:-:S03]  /*0170*/  VIADD R5, R4, 0xfffff9fd ;  /* 0xfffff9fd04057836 */ /* 0x000fc60000000000 */
[----:B------:R-:W-:Y:S02]  /*0180*/  SEL R7, R6, RZ, P0 ;  /* 0x000000ff06077207 */ /* 0x000fe40000000000 */
[----:B------:R-:W-:-:S04]  /*0190*/  SEL R5, R5, R4, !P0 ;  /* 0x0000000405057207 */ /* 0x000fc80004000000 */
[----:B0-----:R-:W-:Y:S02]  /*01a0*/  IADD3 R10, P0, PT, R5, UR8, RZ ;  /* 0x00000008050a7c10 */ /* 0x001fe4000ff1e0ff */
[----:B------:R-:W-:Y:S02]  /*01b0*/  LOP3.LUT R5, R25, R2, RZ, 0xfc, !PT ;  /* 0x0000000219057212 */ /* 0x000fe400078efcff */
[----:B------:R-:W-:Y:S01]  /*01c0*/  IADD3.X R11, PT, PT, R7, UR9, RZ, P0, !PT ;  /* 0x00000009070b7c10 */ /* 0x000fe200087fe4ff */
[----:B------:R-:W-:Y:S01]  /*01d0*/  VIADD R7, R4, 0xfffff9fe ;  /* 0xfffff9fe04077836 */ /* 0x000fe20000000000 */
[----:B------:R-:W-:Y:S01]  /*01e0*/  ISETP.GE.U32.AND P0, PT, R5, 0x200, PT ;  /* 0x000002000500780c */ /* 0x000fe20003f06070 */
[----:B-1----:R-:W2:Y:S04]  /*01f0*/  LDG.E.64 R14, desc[UR4][R8.64] ;  /* 0x00000004080e7981 */ /* 0x002ea8000c1e1b00 */
[----:B------:R0:W3:Y:S01]  /*0200*/  LDG.E.U8 R5, desc[UR4][R10.64] ;  /* 0x000000040a057981 */ /* 0x0000e2000c1e1100 */
[----:B------:R-:W-:-:S02]  /*0210*/  SEL R7, R7, R4, !P0 ;  /* 0x0000000407077207 */ /* 0x000fc40004000000 */
[----:B------:R-:W-:Y:S01]  /*0220*/  SEL R12, R6, RZ, P0 ;  /* 0x000000ff060c7207 */ /* 0x000fe20000000000 */
[----:B------:R-:W4:Y:S01]  /*0230*/  LDG.E.64 R16, desc[UR4][R8.64+0x8] ;  /* 0x0000080408107981 */ /* 0x000f22000c1e1b00 */
[----:B------:R-:W-:-:S04]  /*0240*/  IADD3 R28, P0, PT, R7, UR8, RZ ;  /* 0x00000008071c7c10 */ /* 0x000fc8000ff1e0ff */
[----:B------:R-:W-:-:S05]  /*0250*/  IADD3.X R29, PT, PT, R12, UR9, RZ, P0, !PT ;  /* 0x000000090c1d7c10 */ /* 0x000fca00087fe4ff */
[----:B------:R-:W5:Y:S01]  /*0260*/  LDG.E.U8 R28, desc[UR4][R28.64] ;  /* 0x000000041c1c7981 */ /* 0x000f62000c1e1100 */
[----:B------:R-:W-:Y:S02]  /*0270*/  VIADD R7, R3, 0xffffffff ;  /* 0xffffffff03077836 */ /* 0x000fe40000000000 */
[----:B0-----:R-:W-:-:S03]  /*0280*/  VIADD R11, R4, 0xfffff9ff ;  /* 0xfffff9ff040b7836 */ /* 0x001fc60000000000 */
[----:B------:R-:W-:-:S04]  /*0290*/  LOP3.LUT R12, R7, R2, RZ, 0xfc, !PT ;  /* 0x00000002070c7212 */ /* 0x000fc800078efcff */
[----:B------:R-:W-:-:S04]  /*02a0*/  ISETP.GE.U32.AND P0, PT, R12, 0x200, PT ;  /* 0x000002000c00780c */ /* 0x000fc80003f06070 */
[----:B------:R-:W-:Y:S02]  /*02b0*/  SEL R11, R11, R4, !P0 ;  /* 0x000000040b0b7207 */ /* 0x000fe40004000000 */
[----:B------:R-:W-:Y:S02]  /*02c0*/  SEL R10, R6, RZ, P0 ;  /* 0x000000ff060a7207 */ /* 0x000fe40000000000 */
[----:B------:R-:W-:-:S04]  /*02d0*/  IADD3 R18, P0, PT, R11, UR8, RZ ;  /* 0x000000080b127c10 */ /* 0x000fc8000ff1e0ff */
[----:B------:R-:W-:Y:S02]  /*02e0*/  IADD3.X R19, PT, PT, R10, UR9, RZ, P0, !PT ;  /* 0x000000090a137c10 */ /* 0x000fe400087fe4ff */
[----:B------:R-:W4:Y:S04]  /*02f0*/  LDG.E.64 R10, desc[UR4][R8.64+0x10] ;  /* 0x00001004080a7981 */ /* 0x000f28000c1e1b00 */
[----:B------:R3:W4:Y:S01]  /*0300*/  LDG.E.U8 R26, desc[UR4][R18.64] ;  /* 0x00000004121a7981 */ /* 0x000722000c1e1100 */
[----:B------:R-:W-:Y:S01]  /*0310*/  LOP3.LUT R12, R3, R2, RZ, 0xfc, !PT ;  /* 0x00000002030c7212 */ /* 0x000fe200078efcff */
[----:B------:R-:W-:-:S03]  /*0320*/  VIADD R13, R4, 0xfffffa00 ;  /* 0xfffffa00040d7836 */ /* 0x000fc60000000000 */
[----:B------:R-:W-:-:S04]  /*0330*/  ISETP.GE.U32.AND P0, PT, R12, 0x200, PT ;  /* 0x000002000c00780c */ /* 0x000fc80003f06070 */
[----:B------:R-:W-:Y:S02]  /*0340*/  SEL R13, R13, R4, !P0 ;  /* 0x000000040d0d7207 */ /* 0x000fe40004000000 */
[----:B------:R-:W-:Y:S02]  /*0350*/  SEL R12, R6, RZ, P0 ;  /* 0x000000ff060c7207 */ /* 0x000fe40000000000 */
[----:B------:R-:W-:-:S04]  /*0360*/  IADD3 R30, P0, PT, R13, UR8, RZ ;  /* 0x000000080d1e7c10 */ /* 0x000fc8000ff1e0ff */
[----:B------:R-:W-:Y:S01]  /*0370*/  IADD3.X R31, PT, PT, R12, UR9, RZ, P0, !PT ;  /* 0x000000090c1f7c10 */ /* 0x000fe200087fe4ff */
[----:B------:R-:W-:Y:S01]  /*0380*/  VIADD R23, R3, 0x1 ;  /* 0x0000000103177836 */ /* 0x000fe20000000000 */
[----:B------:R-:W4:Y:S04]  /*0390*/  LDG.E.64 R12, desc[UR4][R8.64+0x18] ;  /* 0x00001804080c7981 */ /* 0x000f28000c1e1b00 */
[----:B------:R-:W4:Y:S01]  /*03a0*/  LDG.E.U8 R22, desc[UR4][R30.64] ;  /* 0x000000041e167981 */ /* 0x000f22000c1e1100 */
[----:B------:R-:W-:Y:S01]  /*03b0*/  LOP3.LUT R20, R23, R2, RZ, 0xfc, !PT ;  /* 0x0000000217147212 */ /* 0x000fe200078efcff */
[----:B------:R-:W-:-:S03]  /*03c0*/  VIADD R21, R4, 0xfffffa01 ;  /* 0xfffffa0104157836 */ /* 0x000fc60000000000 */
[----:B------:R-:W-:-:S04]  /*03d0*/  ISETP.GE.U32.AND P0, PT, R20, 0x200, PT ;  /* 0x000002001400780c */ /* 0x000fc80003f06070 */
[----:B------:R-:W-:-:S04]  /*03e0*/  SEL R21, R21, R4, !P0 ;  /* 0x0000000415157207 */ /* 0x000fc80004000000 */
[----:B------:R-:W-:Y:S02]  /*03f0*/  IADD3 R20, P1, PT, R21, UR8, RZ ;  /* 0x0000000815147c10 */ /* 0x000fe4000ff3e0ff */
[----:B------:R-:W-:-:S04]  /*0400*/  SEL R21, R6, RZ, P0 ;  /* 0x000000ff06157207 */ /* 0x000fc80000000000 */
[----:B------:R-:W-:-:S05]  /*0410*/  IADD3.X R21, PT, PT, R21, UR9, RZ, P1, !PT ;  /* 0x0000000915157c10 */ /* 0x000fca0008ffe4ff */
[----:B------:R0:W4:Y:S01]  /*0420*/  LDG.E.U8 R24, desc[UR4][R20.64] ;  /* 0x0000000414187981 */ /* 0x000122000c1e1100 */
[----:B---3--:R-:W2:Y:S02]  /*0430*/  I2F.F64.U16 R18, R5 ;  /* 0x0000000500127312 */ /* 0x008ea40000101800 */
[----:B--2---:R-:W-:-:S06]  /*0440*/  DFMA R18, R14, R18, RZ ;  /* 0x000000120e12722b */ /* 0x004fcc00000000ff */
[----:B-----5:R-:W4:Y:S01]  /*0450*/  I2F.F64.U16 R14, R28 ;  /* 0x0000001c000e7312 */ /* 0x020f220000101800 */
[----:B------:R-:W-:Y:S01]  /*0460*/  VIADD R5, R3, 0x2 ;  /* 0x0000000203057836 */ /* 0x000fe20000000000 */
[----:B----4-:R-:W-:Y:S01]  /*0470*/  DFMA R14, R16, R14, R18 ;  /* 0x0000000e100e722b */ /* 0x010fe20000000012 */
[----:B------:R-:W2:Y:S03]  /*0480*/  LDG.E.64 R16, desc[UR4][R8.64+0x20] ;  /* 0x0000200408107981 */ /* 0x000ea6000c1e1b00 */
[----:B------:R-:W-:Y:S01]  /*0490*/  LOP3.LUT R18, R5, R2, RZ, 0xfc, !PT ;  /* 0x0000000205127212 */ /* 0x000fe200078efcff */
[----:B------:R-:W-:-:S03]  /*04a0*/  VIADD R19, R4, 0xfffffa02 ;  /* 0xfffffa0204137836 */ /* 0x000fc60000000000 */
[----:B------:R-:W-:-:S04]  /*04b0*/  ISETP.GE.U32.AND P0, PT, R18, 0x200, PT ;  /* 0x000002001200780c */ /* 0x000fc80003f06070 */
[----:B------:R-:W-:-:S04]  /*04c0*/  SEL R19, R19, R4, !P0 ;  /* 0x0000000413137207 */ /* 0x000fc80004000000 */
[----:B------:R-:W-:Y:S02]  /*04d0*/  IADD3 R18, P1, PT, R19, UR8, RZ ;  /* 0x0000000813127c10 */ /* 0x000fe4000ff3e0ff */
[----:B------:R-:W-:-:S04]  /*04e0*/  SEL R19, R6, RZ, P0 ;  /* 0x000000ff06137207 */ /* 0x000fc80000000000 */
[----:B------:R-:W-:Y:S01]  /*04f0*/  IADD3.X R19, PT, PT, R19, UR9, RZ, P1, !PT ;  /* 0x0000000913137c10 */ /* 0x000fe20008ffe4ff */
[----:B0-----:R-:W0:Y:S04]  /*0500*/  I2F.F64.U16 R20, R26 ;  /* 0x0000001a00147312 */ /* 0x001e280000101800 */
[----:B------:R-:W3:Y:S01]  /*0510*/  LDG.E.U8 R18, desc[UR4][R18.64] ;  /* 0x0000000412127981 */ /* 0x000ee2000c1e1100 */
[----:B0-----:R-:W-:-:S03]  /*0520*/  DFMA R14, R10, R20, R14 ;  /* 0x000000140a0e722b */ /* 0x001fc6000000000e */
[----:B------:R-:W4:Y:S01]  /*0530*/  LDG.E.64 R10, desc[UR4][R8.64+0x28] ;  /* 0x00002804080a7981 */ /* 0x000f22000c1e1b00 */
[----:B------:R-:W-:Y:S02]  /*0540*/  VIADD R29, R3, 0x3 ;  /* 0x00000003031d7836 */ /* 0x000fe40000000000 */
[----:B------:R-:W-:-:S03]  /*0550*/  VIADD R21, R4, 0xfffffa03 ;  /* 0xfffffa0304157836 */ /* 0x000fc60000000000 */
[----:B------:R-:W-:-:S04]  /*0560*/  LOP3.LUT R2, R29, R2, RZ, 0xfc, !PT ;  /* 0x000000021d027212 */ /* 0x000fc800078efcff */
[----:B------:R-:W-:-:S04]  /*0570*/  ISETP.GE.U32.AND P0, PT, R2, 0x200, PT ;  /* 0x000002000200780c */ /* 0x000fc80003f06070 */
[----:B------:R-:W-:Y:S02]  /*0580*/  SEL R21, R21, R4, !P0 ;  /* 0x0000000415157207 */ /* 0x000fe40004000000 */
[----:B------:R-:W-:Y:S02]  /*0590*/  SEL R2, R6, RZ, P0 ;  /* 0x000000ff06027207 */ /* 0x000fe40000000000 */
[----:B------:R-:W-:-:S04]  /*05a0*/  IADD3 R20, P1, PT, R21, UR8, RZ ;  /* 0x0000000815147c10 */ /* 0x000fc8000ff3e0ff */
[----:B------:R-:W-:Y:S01]  /*05b0*/  IADD3.X R21, PT, PT, R2, UR9, RZ, P1, !PT ;  /* 0x0000000902157c10 */ /* 0x000fe20008ffe4ff */
[----:B------:R-:W0:Y:S04]  /*05c0*/  I2F.F64.U16 R30, R22 ;  /* 0x00000016001e7312 */ /* 0x000e280000101800 */
[----:B------:R-:W5:Y:S01]  /*05d0*/  LDG.E.U8 R20, desc[UR4][R20.64] ;  /* 0x0000000414147981 */ /* 0x000f62000c1e1100 */
[----:B0-----:R-:W-:-:S03]  /*05e0*/  DFMA R12, R12, R30, R14 ;  /* 0x0000001e0c0c722b */ /* 0x001fc6000000000e */
[----:B------:R-:W5:Y:S01]  /*05f0*/  LDG.E.64 R14, desc[UR4][R8.64+0x30] ;  /* 0x00003004080e7981 */ /* 0x000f62000c1e1b00 */
[----:B------:R-:W2:Y:S01]  /*0600*/  I2F.F64.U16 R30, R24 ;  /* 0x00000018001e7312 */ /* 0x000ea20000101800 */
[----:B------:R-:W-:-:S03]  /*0610*/  VIADD R2, R0, 0xfffffffe ;  /* 0xfffffffe00027836 */ /* 0x000fc60000000000 */
[----:B--2---:R-:W-:Y:S02]  /*0620*/  DFMA R12, R16, R30, R12 ;  /* 0x0000001e100c722b */ /* 0x004fe4000000000c */
[----:B------:R-:W-:Y:S01]  /*0630*/  LOP3.LUT R16, R27, R2, RZ, 0xfc, !PT ;  /* 0x000000021b107212 */ /* 0x000fe200078efcff */
[----:B------:R-:W-:-:S03]  /*0640*/  VIADD R17, R4, 0xfffffbfd ;  /* 0xfffffbfd04117836 */ /* 0x000fc60000000000 */
[----:B------:R-:W-:-:S04]  /*0650*/  ISETP.GE.U32.AND P0, PT, R16, 0x200, PT ;  /* 0x000002001000780c */ /* 0x000fc80003f06070 */
[----:B------:R-:W-:Y:S02]  /*0660*/  SEL R17, R17, R4, !P0 ;  /* 0x0000000411117207 */ /* 0x000fe40004000000 */
[----:B------:R-:W-:Y:S02]  /*0670*/  SEL R16, R6, RZ, P0 ;  /* 0x000000ff06107207 */ /* 0x000fe40000000000 */
[----:B------:R-:W-:-:S04]  /*0680*/  IADD3 R32, P0, PT, R17, UR8, RZ ;  /* 0x0000000811207c10 */ /* 0x000fc8000ff1e0ff */
[----:B------:R-:W-:Y:S02]  /*0690*/  IADD3.X R33, PT, PT, R16, UR9, RZ, P0, !PT ;  /* 0x0000000910217c10 */ /* 0x000fe400087fe4ff */
[----:B------:R-:W2:Y:S04]  /*06a0*/  LDG.E.64 R16, desc[UR4][R8.64+0x38] ;  /* 0x0000380408107981 */ /* 0x000ea8000c1e1b00 */
[----:B------:R0:W2:Y:S01]  /*06b0*/  LDG.E.U8 R21, desc[UR4][R32.64] ;  /* 0x0000000420157981 */ /* 0x0000a2000c1e1100 */
[----:B---3--:R-:W4:Y:S02]  /*06c0*/  I2F.F64.U16 R18, R18 ;  /* 0x0000001200127312 */ /* 0x008f240000101800 */
[----:B----4-:R-:W-:Y:S01]  /*06d0*/  DFMA R10, R10, R18, R12 ;  /* 0x000000120a0a722b */ /* 0x010fe2000000000c */
[----:B------:R-:W-:Y:S01]  /*06e0*/  LOP3.LUT R12, R25, R2, RZ, 0xfc, !PT ;  /* 0x00000002190c7212 */ /* 0x000fe200078efcff */
[----:B------:R-:W-:-:S03]  /*06f0*/  VIADD R13, R4, 0xfffffbfe ;  /* 0xfffffbfe040d7836 */ /* 0x000fc60000000000 */
[----:B------:R-:W-:-:S04]  /*0700*/  ISETP.GE.U32.AND P0, PT, R12, 0x200, PT ;  /* 0x000002000c00780c */ /* 0x000fc80003f06070 */
[----:B------:R-:W-:Y:S02]  /*0710*/  SEL R13, R13, R4, !P0 ;  /* 0x000000040d0d7207 */ /* 0x000fe40004000000 */
[----:B------:R-:W-:Y:S02]  /*0720*/  SEL R12, R6, RZ, P0 ;  /* 0x000000ff060c7207 */ /* 0x000fe40000000000 */
[----:B------:R-:W-:-:S04]  /*0730*/  IADD3 R30, P0, PT, R13, UR8, RZ ;  /* 0x000000080d1e7c10 */ /* 0x000fc8000ff1e0ff */
[----:B------:R-:W-:Y:S02]  /*0740*/  IADD3.X R31, PT, PT, R12, UR9, RZ, P0, !PT ;  /* 0x000000090c1f7c10 */ /* 0x000fe400087fe4ff */
[----:B------:R-:W3:Y:S04]  /*0750*/  LDG.E.64 R12, desc[UR4][R8.64+0x40] ;  /* 0x00004004080c7981 */ /* 0x000ee8000c1e1b00 */
[----:B------:R1:W4:Y:S01]  /*0760*/  LDG.E.U8 R26, desc[UR4][R30.64] ;  /* 0x000000041e1a7981 */ /* 0x000322000c1e1100 */
[----:B-----5:R-:W5:Y:S02]  /*0770*/  I2F.F64.U16 R18, R20 ;  /* 0x0000001400127312 */ /* 0x020f640000101800 */
[----:B-----5:R-:W-:Y:S01]  /*0780*/  DFMA R14, R14, R18, R10 ;  /* 0x000000120e0e722b */ /* 0x020fe2000000000a */
[----:B------:R-:W-:Y:S01]  /*0790*/  LOP3.LUT R10, R7, R2, RZ, 0xfc, !PT ;  /* 0x00000002070a7212 */ /* 0x000fe200078efcff */
[----:B------:R-:W-:-:S03]  /*07a0*/  VIADD R11, R4, 0xfffffbff ;  /* 0xfffffbff040b7836 */ /* 0x000fc60000000000 */
[----:B------:R-:W-:-:S04]  /*07b0*/  ISETP.GE.U32.AND P0, PT, R10, 0x200, PT ;  /* 0x000002000a00780c */ /* 0x000fc80003f06070 */
[----:B------:R-:W-:Y:S02]  /*07c0*/  SEL R11, R11, R4, !P0 ;  /* 0x000000040b0b7207 */ /* 0x000fe40004000000 */
[----:B------:R-:W-:Y:S02]  /*07d0*/  SEL R10, R6, RZ, P0 ;  /* 0x000000ff060a7207 */ /* 0x000fe40000000000 */
[----:B0-----:R-:W-:-:S04]  /*07e0*/  IADD3 R32, P0, PT, R11, UR8, RZ ;  /* 0x000000080b207c10 */ /* 0x001fc8000ff1e0ff */
[----:B------:R-:W-:Y:S02]  /*07f0*/  IADD3.X R33, PT, PT, R10, UR9, RZ, P0, !PT ;  /* 0x000000090a217c10 */ /* 0x000fe400087fe4ff */
[----:B------:R-:W5:Y:S04]  /*0800*/  LDG.E.64 R10, desc[UR4][R8.64+0x48] ;  /* 0x00004804080a7981 */ /* 0x000f68000c1e1b00 */
[----:B------:R-:W5:Y:S01]  /*0810*/  LDG.E.U8 R24, desc[UR4][R32.64] ;  /* 0x0000000420187981 */ /* 0x000f62000c1e1100 */
[----:B--2---:R-:W0:Y:S02]  /*0820*/  I2F.F64.U16 R18, R21 ;  /* 0x0000001500127312 */ /* 0x004e240000101800 */
[----:B0-----:R-:W-:Y:S01]  /*0830*/  DFMA R18, R16, R18, R14 ;  /* 0x000000121012722b */ /* 0x001fe2000000000e */
[----:B------:R-:W-:Y:S01]  /*0840*/  LOP3.LUT R14, R3, R2, RZ, 0xfc, !PT ;  /* 0x00000002030e7212 */ /* 0x000fe200078efcff */
[----:B------:R-:W-:-:S03]  /*0850*/  VIADD R15, R4, 0xfffffc00 ;  /* 0xfffffc00040f7836 */ /* 0x000fc60000000000 */
[----:B------:R-:W-:-:S04]  /*0860*/  ISETP.GE.U32.AND P0, PT, R14, 0x200, PT ;  /* 0x000002000e00780c */ /* 0x000fc80003f06070 */
[----:B------:R-:W-:Y:S02]  /*0870*/  SEL R15, R15, R4, !P0 ;  /* 0x000000040f0f7207 */ /* 0x000fe40004000000 */
[----:B------:R-:W-:Y:S02]  /*0880*/  SEL R14, R6, RZ, P0 ;  /* 0x000000ff060e7207 */ /* 0x000fe40000000000 */
[----:B-1----:R-:W-:-:S04]  /*0890*/  IADD3 R30, P0, PT, R15, UR8, RZ ;  /* 0x000000080f1e7c10 */ /* 0x002fc8000ff1e0ff */
[----:B------:R-:W-:Y:S02]  /*08a0*/  IADD3.X R31, PT, PT, R14, UR9, RZ, P0, !PT ;  /* 0x000000090e1f7c10 */ /* 0x000fe400087fe4ff */
[----:B------:R-:W2:Y:S04]  /*08b0*/  LDG.E.64 R14, desc[UR4][R8.64+0x50] ;  /* 0x00005004080e7981 */ /* 0x000ea8000c1e1b00 */
[----:B------:R0:W2:Y:S01]  /*08c0*/  LDG.E.U8 R22, desc[UR4][R30.64] ;  /* 0x000000041e167981 */ /* 0x0000a2000c1e1100 */
[----:B----4-:R-:W3:Y:S02]  /*08d0*/  I2F.F64.U16 R16, R26 ;  /* 0x0000001a00107312 */ /* 0x010ee40000101800 */
[----:B---3--:R-:W-:Y:S01]  /*08e0*/  DFMA R16, R12, R16, R18 ;  /* 0x000000100c10722b */ /* 0x008fe20000000012 */
        /* <DEDUP_REMOVED lines=8> */
[----:B------:R-:W4:Y:S01]  /*0970*/  LDG.E.U8 R21, desc[UR4][R20.64] ;  /* 0x0000000414157981 */ /* 0x000f22000c1e1100 */
[----:B-----5:R-:W1:Y:S02]  /*0980*/  I2F.F64.U16 R18, R24 ;  /* 0x0000001800127312 */ /* 0x020e640000101800 */
[----:B-1----:R-:W-:Y:S01]  /*0990*/  DFMA R18, R10, R18, R16 ;  /* 0x000000120a12722b */ /* 0x002fe20000000010 */
[----:B------:R-:W-:Y:S01]  /*09a0*/  LOP3.LUT R10, R5, R2, RZ, 0xfc, !PT ;  /* 0x00000002050a7212 */ /* 0x000fe200078efcff */
[----:B------:R-:W-:-:S03]  /*09b0*/  VIADD R11, R4, 0xfffffc02 ;  /* 0xfffffc02040b7836 */ /* 0x000fc60000000000 */
[----:B------:R-:W-:-:S04]  /*09c0*/  ISETP.GE.U32.AND P0, PT, R10, 0x200, PT ;  /* 0x000002000a00780c */ /* 0x000fc80003f06070 */
[----:B------:R-:W-:Y:S02]  /*09d0*/  SEL R11, R11, R4, !P0 ;  /* 0x000000040b0b7207 */ /* 0x000fe40004000000 */
[----:B------:R-:W-:Y:S02]  /*09e0*/  SEL R10, R6, RZ, P0 ;  /* 0x000000ff060a7207 */ /* 0x000fe40000000000 */
[----:B------:R-:W-:-:S04]  /*09f0*/  IADD3 R32, P0, PT, R11, UR8, RZ ;  /* 0x000000080b207c10 */ /* 0x000fc8000ff1e0ff */
[----:B------:R-:W-:Y:S02]  /*0a00*/  IADD3.X R33, PT, PT, R10, UR9, RZ, P0, !PT ;  /* 0x000000090a217c10 */ /* 0x000fe400087fe4ff */
[----:B------:R-:W5:Y:S04]  /*0a10*/  LDG.E.64 R10, desc[UR4][R8.64+0x60] ;  /* 0x00006004080a7981 */ /* 0x000f68000c1e1b00 */
[----:B------:R1:W5:Y:S01]  /*0a20*/  LDG.E.U8 R20, desc[UR4][R32.64] ;  /* 0x0000000420147981 */ /* 0x000362000c1e1100 */
[----:B------:R-:W-:Y:S01]  /*0a30*/  LOP3.LUT R2, R29, R2, RZ, 0xfc, !PT ;  /* 0x000000021d027212 */ /* 0x000fe200078efcff */
[----:B------:R-:W-:-:S03]  /*0a40*/  VIADD R17, R4, 0xfffffc03 ;  /* 0xfffffc0304117836 */ /* 0x000fc60000000000 */
[----:B------:R-:W-:-:S04]  /*0a50*/  ISETP.GE.U32.AND P0, PT, R2, 0x200, PT ;  /* 0x000002000200780c */ /* 0x000fc80003f06070 */
[----:B------:R-:W-:Y:S02]  /*0a60*/  SEL R17, R17, R4, !P0 ;  /* 0x0000000411117207 */ /* 0x000fe40004000000 */
[----:B------:R-:W-:Y:S02]  /*0a70*/  SEL R2, R6, RZ, P0 ;  /* 0x000000ff06027207 */ /* 0x000fe40000000000 */
[----:B0-----:R-:W-:-:S04]  /*0a80*/  IADD3 R30, P1, PT, R17, UR8, RZ ;  /* 0x00000008111e7c10 */ /* 0x001fc8000ff3e0ff */
[----:B------:R-:W-:-:S05]  /*0a90*/  IADD3.X R31, PT, PT, R2, UR9, RZ, P1, !PT ;  /* 0x00000009021f7c10 */ /* 0x000fca0008ffe4ff */
[----:B------:R0:W5:Y:S01]  /*0aa0*/  LDG.E.U8 R24, desc[UR4][R30.64] ;  /* 0x000000041e187981 */ /* 0x000162000c1e1100 */
[----:B------:R-:W-:Y:S01]  /*0ab0*/  VIADD R2, R0, 0xffffffff ;  /* 0xffffffff00027836 */ /* 0x000fe20000000000 */
[----:B--2---:R-:W2:Y:S02]  /*0ac0*/  I2F.F64.U16 R16, R22 ;  /* 0x0000001600107312 */ /* 0x004ea40000101800 */
[----:B--2---:R-:W-:Y:S01]  /*0ad0*/  DFMA R16, R14, R16, R18 ;  /* 0x000000100e10722b */ /* 0x004fe20000000012 */
[----:B------:R-:W2:Y:S05]  /*0ae0*/  LDG.E.64 R14, desc[UR4][R8.64+0x68] ;  /* 0x00006804080e7981 */ /* 0x000eaa000c1e1b00 */
[----:B----4-:R-:W3:Y:S02]  /*0af0*/  I2F.F64.U16 R18, R21 ;  /* 0x0000001500127312 */ /* 0x010ee40000101800 */
[----:B---3--:R-:W-:Y:S01]  /*0b00*/  DFMA R18, R12, R18, R16 ;  /* 0x000000120c12722b */ /* 0x008fe20000000010 */
[----:B------:R-:W-:Y:S01]  /*0b10*/  LOP3.LUT R12, R27, R2, RZ, 0xfc, !PT ;  /* 0x000000021b0c7212 */ /* 0x000fe200078efcff */
[----:B------:R-:W-:-:S03]  /*0b20*/  VIADD R13, R4, 0xfffffdfd ;  /* 0xfffffdfd040d7836 */ /* 0x000fc60000000000 */
[----:B------:R-:W-:-:S04]  /*0b30*/  ISETP.GE.U32.AND P0, PT, R12, 0x200, PT ;  /* 0x000002000c00780c */ /* 0x000fc80003f06070 */
[----:B------:R-:W-:Y:S02]  /*0b40*/  SEL R13, R13, R4, !P0 ;  /* 0x000000040d0d7207 */ /* 0x000fe40004000000 */
[----:B------:R-:W-:Y:S02]  /*0b50*/  SEL R12, R6, RZ, P0 ;  /* 0x000000ff060c7207 */ /* 0x000fe40000000000 */
[----:B-1----:R-:W-:-:S04]  /*0b60*/  IADD3 R32, P0, PT, R13, UR8, RZ ;  /* 0x000000080d207c10 */ /* 0x002fc8000ff1e0ff */
        /* <DEDUP_REMOVED lines=11> */
[----:B------:R-:W-:Y:S01]  /*0c20*/  IADD3.X R31, PT, PT, R10, UR9, RZ, P0, !PT ;  /* 0x000000090a1f7c10 */ /* 0x000fe200087fe4ff */
[----:B------:R-:W2:Y:S01]  /*0c30*/  I2F.F64.U16 R18, R24 ;  /* 0x0000001800127312 */ /* 0x000ea20000101800 */
[----:B------:R-:W5:Y:S04]  /*0c40*/  LDG.E.64 R10, desc[UR4][R8.64+0x78] ;  /* 0x00007804080a7981 */ /* 0x000f68000c1e1b00 */
[----:B------:R0:W5:Y:S01]  /*0c50*/  LDG.E.U8 R21, desc[UR4][R30.64] ;  /* 0x000000041e157981 */ /* 0x000162000c1e1100 */
[----:B--2---:R-:W-:Y:S01]  /*0c60*/  DFMA R18, R14, R18, R16 ;  /* 0x000000120e12722b */ /* 0x004fe20000000010 */
        /* <DEDUP_REMOVED lines=16> */
[----:B0-----:R-:W-:-:S04]  /*0d70*/  IADD3 R30, P0, PT, R13, UR8, RZ ;  /* 0x000000080d1e7c10 */ /* 0x001fc8000ff1e0ff */
        /* <DEDUP_REMOVED lines=10> */
[----:B-1----:R-:W-:-:S04]  /*0e20*/  IADD3 R32, P0, PT, R11, UR8, RZ ;  /* 0x000000080b207c10 */ /* 0x002fc8000ff1e0ff */
[----:B------:R-:W-:Y:S02]  /*0e30*/  IADD3.X R33, PT, PT, R10, UR9, RZ, P0, !PT ;  /* 0x000000090a217c10 */ /* 0x000fe400087fe4ff */
[----:B------:R-:W5:Y:S04]  /*0e40*/  LDG.E.64 R10, desc[UR4][R8.64+0x90] ;  /* 0x00009004080a7981 */ /* 0x000f68000c1e1b00 */
[----:B------:R-:W5:Y:S01]  /*0e50*/  LDG.E.U8 R26, desc[UR4][R32.64] ;  /* 0x00000004201a7981 */ /* 0x000f62000c1e1100 */
[----:B--2---:R-:W1:Y:S02]  /*0e60*/  I2F.F64.U16 R16, R20 ;  /* 0x0000001400107312 */ /* 0x004e640000101800 */
[----:B-1----:R-:W-:Y:S01]  /*0e70*/  DFMA R16, R14, R16, R18 ;  /* 0x000000100e10722b */ /* 0x002fe20000000012 */
[----:B------:R-:W-:Y:S01]  /*0e80*/  LOP3.LUT R14, R5, R2, RZ, 0xfc, !PT ;  /* 0x00000002050e7212 */ /* 0x000fe200078efcff */
[----:B------:R-:W-:Y:S01]  /*0e90*/  VIADD R15, R4, 0xfffffe02 ;  /* 0xfffffe02040f7836 */ /* 0x000fe20000000000 */
[----:B------:R-:W2:Y:S02]  /*0ea0*/  LDG.E.64 R18, desc[UR4][R8.64+0x98] ;  /* 0x0000980408127981 */ /* 0x000ea4000c1e1b00 */
[----:B------:R-:W-:-:S04]  /*0eb0*/  ISETP.GE.U32.AND P0, PT, R14, 0x200, PT ;  /* 0x000002000e00780c */ /* 0x000fc80003f06070 */
[----:B------:R-:W-:Y:S02]  /*0ec0*/  SEL R15, R15, R4, !P0 ;  /* 0x000000040f0f7207 */ /* 0x000fe40004000000 */
[----:B------:R-:W-:Y:S02]  /*0ed0*/  SEL R14, R6, RZ, P0 ;  /* 0x000000ff060e7207 */ /* 0x000fe40000000000 */
[----:B0-----:R-:W-:-:S04]  /*0ee0*/  IADD3 R30, P0, PT, R15, UR8, RZ ;  /* 0x000000080f1e7c10 */ /* 0x001fc8000ff1e0ff */
[----:B------:R-:W-:-:S05]  /*0ef0*/  IADD3.X R31, PT, PT, R14, UR9, RZ, P0, !PT ;  /* 0x000000090e1f7c10 */ /* 0x000fca00087fe4ff */
[----:B------:R-:W2:Y:S01]  /*0f00*/  LDG.E.U8 R24, desc[UR4][R30.64] ;  /* 0x000000041e187981 */ /* 0x000ea2000c1e1100 */
[----:B------:R-:W-:Y:S01]  /*0f10*/  LOP3.LUT R2, R29, R2, RZ, 0xfc, !PT ;  /* 0x000000021d027212 */ /* 0x000fe200078efcff */
[----:B------:R-:W-:-:S03]  /*0f20*/  VIADD R15, R4, 0xfffffe03 ;  /* 0xfffffe03040f7836 */ /* 0x000fc60000000000 */
[----:B------:R-:W-:-:S04]  /*0f30*/  ISETP.GE.U32.AND P0, PT, R2, 0x200, PT ;  /* 0x000002000200780c */ /* 0x000fc80003f06070 */
[----:B------:R-:W-:Y:S02]  /*0f40*/  SEL R15, R15, R4, !P0 ;  /* 0x000000040f0f7207 */ /* 0x000fe40004000000 */
[----:B------:R-:W-:Y:S02]  /*0f50*/  SEL R2, R6, RZ, P0 ;  /* 0x000000ff06027207 */ /* 0x000fe40000000000 */
[----:B------:R-:W-:-:S04]  /*0f60*/  IADD3 R20, P1, PT, R15, UR8, RZ ;  /* 0x000000080f147c10 */ /* 0x000fc8000ff3e0ff */
[----:B------:R-:W-:-:S05]  /*0f70*/  IADD3.X R21, PT, PT, R2, UR9, RZ, P1, !PT ;  /* 0x0000000902157c10 */ /* 0x000fca0008ffe4ff */
[----:B------:R5:W2:Y:S01]  /*0f80*/  LDG.E.U8 R2, desc[UR4][R20.64] ;  /* 0x0000000414027981 */ /* 0x000aa2000c1e1100 */
[----:B----4-:R-:W3:Y:S02]  /*0f90*/  I2F.F64.U16 R14, R28 ;  /* 0x0000001c000e7312 */ /* 0x010ee40000101800 */
[----:B---3--:R-:W-:Y:S01]  /*0fa0*/  DFMA R14, R12, R14, R16 ;  /* 0x0000000e0c0e722b */ /* 0x008fe20000000010 */
[----:B------:R-:W3:Y:S01]  /*0fb0*/  LDG.E.64 R12, desc[UR4][R8.64+0xa0] ;  /* 0x0000a004080c7981 */ /* 0x000ee2000c1e1b00 */
[----:B------:R-:W-:Y:S01]  /*0fc0*/  LOP3.LUT R16, R27, R0, RZ, 0xfc, !PT ;  /* 0x000000001b107212 */ /* 0x000fe200078efcff */
[----:B------:R-:W-:-:S03]  /*0fd0*/  VIADD R17, R4, 0xfffffffd ;  /* 0xfffffffd04117836 */ /* 0x000fc60000000000 */
[----:B------:R-:W-:-:S04]  /*0fe0*/  ISETP.GE.U32.AND P0, PT, R16, 0x200, PT ;  /* 0x000002001000780c */ /* 0x000fc80003f06070 */
[----:B------:R-:W-:-:S04]  /*0ff0*/  SEL R17, R17, R4, !P0 ;  /* 0x0000000411117207 */ /* 0x000fc80004000000 */
[----:B------:R-:W-:Y:S02]  /*1000*/  IADD3 R16, P1, PT, R17, UR8, RZ ;  /* 0x0000000811107c10 */ /* 0x000fe4000ff3e0ff */
[----:B------:R-:W-:-:S04]  /*1010*/  SEL R17, R6, RZ, P0 ;  /* 0x000000ff06117207 */ /* 0x000fc80000000000 */
[----:B------:R-:W-:Y:S01]  /*1020*/  IADD3.X R17, PT, PT, R17, UR9, RZ, P1, !PT ;  /* 0x0000000911117c10 */ /* 0x000fe20008ffe4ff */
[----:B-----5:R-:W0:Y:S04]  /*1030*/  I2F.F64.U16 R20, R26 ;  /* 0x0000001a00147312 */ /* 0x020e280000101800 */
[----:B------:R2:W4:Y:S01]  /*1040*/  LDG.E.U8 R22, desc[UR4][R16.64] ;  /* 0x0000000410167981 */ /* 0x000522000c1e1100 */
[----:B0-----:R-:W-:Y:S01]  /*1050*/  DFMA R20, R10, R20, R14 ;  /* 0x000000140a14722b */ /* 0x001fe2000000000e */
[----:B------:R-:W-:Y:S02]  /*1060*/  LOP3.LUT R14, R25, R0, RZ, 0xfc, !PT ;  /* 0x00000000190e7212 */ /* 0x000fe400078efcff */
[----:B------:R-:W5:Y:S01]  /*1070*/  LDG.E.64 R10, desc[UR4][R8.64+0xa8] ;  /* 0x0000a804080a7981 */ /* 0x000f62000c1e1b00 */
[----:B------:R-:W-:Y:S01]  /*1080*/  VIADD R15, R4, 0xfffffffe ;  /* 0xfffffffe040f7836 */ /* 0x000fe20000000000 */
[----:B------:R-:W-:-:S04]  /*1090*/  ISETP.GE.U32.AND P0, PT, R14, 0x200, PT ;  /* 0x000002000e00780c */ /* 0x000fc80003f06070 */
[----:B------:R-:W-:-:S04]  /*10a0*/  SEL R15, R15, R4, !P0 ;  /* 0x000000040f0f7207 */ /* 0x000fc80004000000 */
[----:B------:R-:W-:Y:S02]  /*10b0*/  IADD3 R14, P1, PT, R15, UR8, RZ ;  /* 0x000000080f0e7c10 */ /* 0x000fe4000ff3e0ff */
[----:B------:R-:W-:-:S04]  /*10c0*/  SEL R15, R6, RZ, P0 ;  /* 0x000000ff060f7207 */ /* 0x000fc80000000000 */
[----:B------:R-:W-:-:S05]  /*10d0*/  IADD3.X R15, PT, PT, R15, UR9, RZ, P1, !PT ;  /* 0x000000090f0f7c10 */ /* 0x000fca0008ffe4ff */
[----:B------:R-:W5:Y:S01]  /*10e0*/  LDG.E.U8 R14, desc[UR4][R14.64] ;  /* 0x000000040e0e7981 */ /* 0x000f62000c1e1100 */
[----:B--2---:R-:W0:Y:S02]  /*10f0*/  I2F.F64.U16 R16, R24 ;  /* 0x0000001800107312 */ /* 0x004e240000101800 */
[----:B0-----:R-:W-:Y:S01]  /*1100*/  DFMA R20, R18, R16, R20 ;  /* 0x000000101214722b */ /* 0x001fe20000000014 */
[----:B------:R-:W2:Y:S01]  /*1110*/  LDG.E.64 R18, desc[UR4][R8.64+0xb0] ;  /* 0x0000b00408127981 */ /* 0x000ea2000c1e1b00 */
[----:B------:R-:W-:Y:S01]  /*1120*/  LOP3.LUT R16, R7, R0, RZ, 0xfc, !PT ;  /* 0x0000000007107212 */ /* 0x000fe200078efcff */
[----:B------:R-:W-:-:S03]  /*1130*/  VIADD R17, R4, 0xffffffff ;  /* 0xffffffff04117836 */ /* 0x000fc60000000000 */
[----:B------:R-:W-:-:S04]  /*1140*/  ISETP.GE.U32.AND P0, PT, R16, 0x200, PT ;  /* 0x000002001000780c */ /* 0x000fc80003f06070 */
[----:B------:R-:W-:-:S04]  /*1150*/  SEL R17, R17, R4, !P0 ;  /* 0x0000000411117207 */ /* 0x000fc80004000000 */
[----:B------:R-:W-:Y:S02]  /*1160*/  IADD3 R16, P1, PT, R17, UR8, RZ ;  /* 0x0000000811107c10 */ /* 0x000fe4000ff3e0ff */
[----:B------:R-:W-:-:S04]  /*1170*/  SEL R17, R6, RZ, P0 ;  /* 0x000000ff06117207 */ /* 0x000fc80000000000 */
[----:B------:R-:W-:Y:S01]  /*1180*/  IADD3.X R17, PT, PT, R17, UR9, RZ, P1, !PT ;  /* 0x0000000911117c10 */ /* 0x000fe20008ffe4ff */
[----:B------:R-:W3:Y:S04]  /*1190*/  I2F.F64.U16 R30, R2 ;  /* 0x00000002001e7312 */ /* 0x000ee80000101800 */
[----:B------:R-:W2:Y:S01]  /*11a0*/  LDG.E.U8 R16, desc[UR4][R16.64] ;  /* 0x0000000410107981 */ /* 0x000ea2000c1e1100 */
[----:B---3--:R-:W-:-:S03]  /*11b0*/  DFMA R30, R12, R30, R20 ;  /* 0x0000001e0c1e722b */ /* 0x008fc60000000014 */
[----:B------:R-:W3:Y:S01]  /*11c0*/  LDG.E.64 R20, desc[UR4][R8.64+0xb8] ;  /* 0x0000b80408147981 */ /* 0x000ee2000c1e1b00 */
[----:B------:R-:W-:Y:S01]  /*11d0*/  IADD3 R12, P0, PT, R4, UR8, RZ ;  /* 0x00000008040c7c10 */ /* 0x000fe2000ff1e0ff */
[----:B----4-:R-:W5:Y:S03]  /*11e0*/  I2F.F64.U16 R32, R22 ;  /* 0x0000001600207312 */ /* 0x010f660000101800 */
[----:B------:R-:W-:-:S05]  /*11f0*/  IADD3.X R13, PT, PT, R6, UR9, RZ, P0, !PT ;  /* 0x00000009060d7c10 */ /* 0x000fca00087fe4ff */
[----:B------:R0:W4:Y:S01]  /*1200*/  LDG.E.U8 R12, desc[UR4][R12.64] ;  /* 0x000000040c0c7981 */ /* 0x000122000c1e1100 */
[----:B-----5:R-:W-:Y:S01]  /*1210*/  DFMA R32, R10, R32, R30 ;  /* 0x000000200a20722b */ /* 0x020fe2000000001e */
[----:B------:R-:W-:Y:S01]  /*1220*/  LOP3.LUT R10, R23, R0, RZ, 0xfc, !PT ;  /* 0x00000000170a7212 */ /* 0x000fe200078efcff */
[----:B------:R-:W-:Y:S01]  /*1230*/  VIADD R11, R4, 0x1 ;  /* 0x00000001040b7836 */ /* 0x000fe20000000000 */
[----:B------:R-:W5:Y:S02]  /*1240*/  LDG.E.64 R30, desc[UR4][R8.64+0xc0] ;  /* 0x0000c004081e7981 */ /* 0x000f64000c1e1b00 */
[----:B------:R-:W-:-:S04]  /*1250*/  ISETP.GE.U32.AND P0, PT, R10, 0x200, PT ;  /* 0x000002000a00780c */ /* 0x000fc80003f06070 */
[----:B------:R-:W-:Y:S02]  /*1260*/  SEL R11, R11, R4, !P0 ;  /* 0x000000040b0b7207 */ /* 0x000fe40004000000 */
[----:B------:R-:W-:Y:S02]  /*1270*/  SEL R2, R6, RZ, P0 ;  /* 0x000000ff06027207 */ /* 0x000fe40000000000 */
[----:B------:R-:W-:-:S04]  /*1280*/  IADD3 R10, P1, PT, R11, UR8, RZ ;  /* 0x000000080b0a7c10 */ /* 0x000fc8000ff3e0ff */
[----:B------:R-:W-:Y:S01]  /*1290*/  IADD3.X R11, PT, PT, R2, UR9, RZ, P1, !PT ;  /* 0x00000009020b7c10 */ /* 0x000fe20008ffe4ff */
[----:B------:R-:W2:Y:S04]  /*12a0*/  I2F.F64.U16 R14, R14 ;  /* 0x0000000e000e7312 */ /* 0x000ea80000101800 */
[----:B------:R1:W5:Y:S01]  /*12b0*/  LDG.E.U8 R10, desc[UR4][R10.64] ;  /* 0x000000040a0a7981 */ /* 0x000362000c1e1100 */
[----:B------:R-:W-:Y:S01]  /*12c0*/  LOP3.LUT R2, R5, R0, RZ, 0xfc, !PT ;  /* 0x0000000005027212 */ /* 0x000fe200078efcff */
[----:B0-----:R-:W-:-:S03]  /*12d0*/  VIADD R13, R4, 0x2 ;  /* 0x00000002040d7836 */ /* 0x001fc60000000000 */
[----:B------:R-:W-:-:S04]  /*12e0*/  ISETP.GE.U32.AND P0, PT, R2, 0x200, PT ;  /* 0x000002000200780c */ /* 0x000fc80003f06070 */
[----:B------:R-:W-:Y:S02]  /*12f0*/  SEL R13, R13, R4, !P0 ;  /* 0x000000040d0d7207 */ /* 0x000fe40004000000 */
[----:B------:R-:W-:Y:S01]  /*1300*/  SEL R2, R6, RZ, P0 ;  /* 0x000000ff06027207 */ /* 0x000fe20000000000 */
[----:B-1----:R-:W-:Y:S01]  /*1310*/  VIADD R11, R4, 0x3 ;  /* 0x00000003040b7836 */ /* 0x002fe20000000000 */
[----:B--2---:R-:W-:Y:S01]  /*1320*/  DFMA R34, R18, R14, R32 ;  /* 0x0000000e1222722b */ /* 0x004fe20000000020 */
[----:B------:R-:W2:Y:S01]  /*1330*/  LDG.E.64 R32, desc[UR4][R8.64+0xc8] ;  /* 0x0000c80408207981 */ /* 0x000ea2000c1e1b00 */
[----:B------:R-:W-:-:S04]  /*1340*/  IADD3 R18, P1, PT, R13, UR8, RZ ;  /* 0x000000080d127c10 */ /* 0x000fc8000ff3e0ff */
[----:B------:R-:W-:-:S05]  /*1350*/  IADD3.X R19, PT, PT, R2, UR9, RZ, P1, !PT ;  /* 0x0000000902137c10 */ /* 0x000fca0008ffe4ff */
[----:B------:R-:W2:Y:S01]  /*1360*/  LDG.E.U8 R18, desc[UR4][R18.64] ;  /* 0x0000000412127981 */ /* 0x000ea2000c1e1100 */
[----:B------:R-:W3:Y:S01]  /*1370*/  I2F.F64.U16 R16, R16 ;  /* 0x0000001000107312 */ /* 0x000ee20000101800 */
[----:B------:R-:W-:-:S04]  /*1380*/  LOP3.LUT R2, R29, R0, RZ, 0xfc, !PT ;  /* 0x000000001d027212 */ /* 0x000fc800078efcff */
[----:B------:R-:W-:Y:S01]  /*1390*/  ISETP.GE.U32.AND P0, PT, R2, 0x200, PT ;  /* 0x000002000200780c */ /* 0x000fe20003f06070 */
[----:B---3--:R-:W-:Y:S01]  /*13a0*/  DFMA R34, R20, R16, R34 ;  /* 0x000000101422722b */ /* 0x008fe20000000022 */
[----:B------:R-:W3:Y:S02]  /*13b0*/  LDG.E.64 R20, desc[UR4][R8.64+0xd0] ;  /* 0x0000d00408147981 */ /* 0x000ee4000c1e1b00 */
[----:B------:R-:W-:Y:S02]  /*13c0*/  SEL R11, R11, R4, !P0 ;  /* 0x000000040b0b7207 */ /* 0x000fe40004000000 */
[----:B------:R-:W-:Y:S01]  /*13d0*/  SEL R2, R6, RZ, P0 ;  /* 0x000000ff06027207 */ /* 0x000fe20000000000 */
[----:B------:R-:W3:Y:S01]  /*13e0*/  LDG.E.64 R16, desc[UR4][R8.64+0xd8] ;  /* 0x0000d80408107981 */ /* 0x000ee2000c1e1b00 */
[----:B------:R-:W-:-:S04]  /*13f0*/  IADD3 R14, P1, PT, R11, UR8, RZ ;  /* 0x000000080b0e7c10 */ /* 0x000fc8000ff3e0ff */
[----:B------:R-:W-:-:S05]  /*1400*/  IADD3.X R15, PT, PT, R2, UR9, RZ, P1, !PT ;  /* 0x00000009020f7c10 */ /* 0x000fca0008ffe4ff */
[----:B------:R-:W3:Y:S01]  /*1410*/  LDG.E.U8 R14, desc[UR4][R14.64] ;  /* 0x000000040e0e7981 */ /* 0x000ee2000c1e1100 */
[----:B----4-:R-:W5:Y:S01]  /*1420*/  I2F.F64.U16 R12, R12 ;  /* 0x0000000c000c7312 */ /* 0x010f620000101800 */
[----:B------:R-:W-:Y:S01]  /*1430*/  VIADD R2, R0, 0x1 ;  /* 0x0000000100027836 */ /* 0x000fe20000000000 */
[----:B-----5:R-:W-:-:S06]  /*1440*/  DFMA R30, R30, R12, R34 ;  /* 0x0000000c1e1e722b */ /* 0x020fcc0000000022 */
[----:B------:R-:W2:Y:S02]  /*1450*/  I2F.F64.U16 R10, R10 ;  /* 0x0000000a000a7312 */ /* 0x000ea40000101800 */
[----:B--2---:R-:W-:Y:S01]  /*1460*/  DFMA R30, R32, R10, R30 ;  /* 0x0000000a201e722b */ /* 0x004fe2000000001e */
[----:B------:R-:W-:-:S04]  /*1470*/  LOP3.LUT R11, R27, R2, RZ, 0xfc, !PT ;  /* 0x000000021b0b7212 */ /* 0x000fc800078efcff */
[----:B------:R-:W-:Y:S01]  /*1480*/  ISETP.GE.U32.AND P0, PT, R11, 0x200, PT ;  /* 0x000002000b00780c */ /* 0x000fe20003f06070 */
[----:B------:R-:W-:-:S05]  /*1490*/  VIADD R11, R4, 0x1fd ;  /* 0x000001fd040b7836 */ /* 0x000fca0000000000 */
[----:B------:R-:W-:Y:S02]  /*14a0*/  SEL R11, R11, R4, !P0 ;  /* 0x000000040b0b7207 */ /* 0x000fe40004000000 */
[----:B------:R-:W-:Y:S02]  /*14b0*/  SEL R13, R6, RZ, P0 ;  /* 0x000000ff060d7207 */ /* 0x000fe40000000000 */
[----:B------:R-:W-:-:S04]  /*14c0*/  IADD3 R12, P0, PT, R11, UR8, RZ ;  /* 0x000000080b0c7c10 */ /* 0x000fc8000ff1e0ff */
[----:B------:R-:W-:Y:S01]  /*14d0*/  IADD3.X R13, PT, PT, R13, UR9, RZ, P0, !PT ;  /* 0x000000090d0d7c10 */ /* 0x000fe200087fe4ff */
[----:B------:R-:W3:Y:S04]  /*14e0*/  I2F.F64.U16 R18, R18 ;  /* 0x0000001200127312 */ /* 0x000ee80000101800 */
[----:B------:R0:W2:Y:S01]  /*14f0*/  LDG.E.U8 R15, desc[UR4][R12.64] ;  /* 0x000000040c0f7981 */ /* 0x0000a2000c1e1100 */
[----:B------:R-:W-:-:S04]  /*1500*/  LOP3.LUT R10, R25, R2, RZ, 0xfc, !PT ;  /* 0x00000002190a7212 */ /* 0x000fc800078efcff */
[----:B------:R-:W-:Y:S02]  /*1510*/  ISETP.GE.U32.AND P0, PT, R10, 0x200, PT ;  /* 0x000002000a00780c */ /* 0x000fe40003f06070 */
[----:B------:R-:W4:Y:S01]  /*1520*/  LDG.E.64 R10, desc[UR4][R8.64+0xe0] ;  /* 0x0000e004080a7981 */ /* 0x000f22000c1e1b00 */
[----:B---3--:R-:W-:Y:S01]  /*1530*/  DFMA R20, R20, R18, R30 ;  /* 0x000000121414722b */ /* 0x008fe2000000001e */
[----:B------:R-:W-:Y:S01]  /*1540*/  VIADD R19, R4, 0x1fe ;  /* 0x000001fe04137836 */ /* 0x000fe20000000000 */
[----:B------:R-:W-:-:S04]  /*1550*/  SEL R22, R6, RZ, P0 ;  /* 0x000000ff06167207 */ /* 0x000fc80000000000 */
[----:B------:R-:W-:-:S04]  /*1560*/  SEL R19, R19, R4, !P0 ;  /* 0x0000000413137207 */ /* 0x000fc80004000000 */
[----:B------:R-:W-:Y:S02]  /*1570*/  IADD3 R30, P0, PT, R19, UR8, RZ ;  /* 0x00000008131e7c10 */ /* 0x000fe4000ff1e0ff */
[----:B------:R-:W-:Y:S01]  /*1580*/  LOP3.LUT R19, R7, R2, RZ, 0xfc, !PT ;  /* 0x0000000207137212 */ /* 0x000fe200078efcff */
[----:B0-----:R-:W-:Y:S01]  /*1590*/  VIADD R13, R4, 0x1ff ;  /* 0x000001ff040d7836 */ /* 0x001fe20000000000 */
[----:B------:R-:W-:Y:S02]  /*15a0*/  IADD3.X R31, PT, PT, R22, UR9, RZ, P0, !PT ;  /* 0x00000009161f7c10 */ /* 0x000fe400087fe4ff */
[----:B------:R-:W-:-:S03]  /*15b0*/  ISETP.GE.U32.AND P0, PT, R19, 0x200, PT ;  /* 0x000002001300780c */ /* 0x000fc60003f06070 */
[----:B------:R-:W3:Y:S01]  /*15c0*/  LDG.E.U8 R22, desc[UR4][R30.64] ;  /* 0x000000041e167981 */ /* 0x000ee2000c1e1100 */
[----:B------:R-:W-:Y:S01]  /*15d0*/  SEL R13, R13, R4, !P0 ;  /* 0x000000040d0d7207 */ /* 0x000fe20004000000 */
[----:B------:R-:W0:Y:S03]  /*15e0*/  I2F.F64.U16 R18, R14 ;  /* 0x0000000e00127312 */ /* 0x000e260000101800 */
[----:B------:R-:W-:Y:S02]  /*15f0*/  IADD3 R12, P1, PT, R13, UR8, RZ ;  /* 0x000000080d0c7c10 */ /* 0x000fe4000ff3e0ff */
[----:B------:R-:W-:-:S04]  /*1600*/  SEL R13, R6, RZ, P0 ;  /* 0x000000ff060d7207 */ /* 0x000fc80000000000 */
[----:B------:R-:W-:-:S05]  /*1610*/  IADD3.X R13, PT, PT, R13, UR9, RZ, P1, !PT ;  /* 0x000000090d0d7c10 */ /* 0x000fca0008ffe4ff */
[----:B------:R1:W5:Y:S01]  /*1620*/  LDG.E.U8 R12, desc[UR4][R12.64] ;  /* 0x000000040c0c7981 */ /* 0x000362000c1e1100 */
[----:B0-----:R-:W-:-:S03]  /*1630*/  DFMA R18, R16, R18, R20 ;  /* 0x000000121012722b */ /* 0x001fc60000000014 */
[----:B------:R-:W5:Y:S04]  /*1640*/  LDG.E.64 R16, desc[UR4][R8.64+0xe8] ;  /* 0x0000e80408107981 */ /* 0x000f68000c1e1b00 */
[----:B------:R-:W5:Y:S01]  /*1650*/  LDG.E.64 R20, desc[UR4][R8.64+0xf0] ;  /* 0x0000f00408147981 */ /* 0x000f62000c1e1b00 */
[-C--:B------:R-:W-:Y:S01]  /*1660*/  LOP3.LUT R14, R23, R2.reuse, RZ, 0xfc, !PT ;  /* 0x00000002170e7212 */ /* 0x080fe200078efcff */
[C---:B-1----:R-:W-:Y:S01]  /*1670*/  VIADD R13, R4.reuse, 0x201 ;  /* 0x00000201040d7836 */ /* 0x042fe20000000000 */
[----:B--2---:R-:W4:Y:S02]  /*1680*/  I2F.F64.U16 R30, R15 ;  /* 0x0000000f001e7312 */ /* 0x004f240000101800 */
        /* <DEDUP_REMOVED lines=8> */
[----:B------:R-:W-:-:S03]  /*1710*/  ISETP.GE.U32.AND P0, PT, R14, 0x200, PT ;  /* 0x000002000e00780c */ /* 0x000fc60003f06070 */
[----:B------:R0:W2:Y:S01]  /*1720*/  LDG.E.U8 R10, desc[UR4][R10.64] ;  /* 0x000000040a0a7981 */ /* 0x0000a2000c1e1100 */
[----:B------:R-:W-:Y:S01]  /*1730*/  SEL R13, R13, R4, !P0 ;  /* 0x000000040d0d7207 */ /* 0x000fe20004000000 */
[----:B---3--:R-:W1:Y:S03]  /*1740*/  I2F.F64.U16 R14, R22 ;  /* 0x00000016000e7312 */ /* 0x008e660000101800 */
[----:B------:R-:W-:Y:S02]  /*1750*/  IADD3 R30, P1, PT, R13, UR8, RZ ;  /* 0x000000080d1e7c10 */ /* 0x000fe4000ff3e0ff */
[----:B------:R-:W-:-:S04]  /*1760*/  SEL R13, R6, RZ, P0 ;  /* 0x000000ff060d7207 */ /* 0x000fc80000000000 */
[----:B------:R-:W-:Y:S02]  /*1770*/  IADD3.X R31, PT, PT, R13, UR9, RZ, P1, !PT ;  /* 0x000000090d1f7c10 */ /* 0x000fe40008ffe4ff */
[----:B-----5:R-:W3:Y:S03]  /*1780*/  I2F.F64.U16 R12, R12 ;  /* 0x0000000c000c7312 */ /* 0x020ee60000101800 */
[----:B------:R4:W5:Y:S01]  /*1790*/  LDG.E.U8 R30, desc[UR4][R30.64] ;  /* 0x000000041e1e7981 */ /* 0x000962000c1e1100 */
[----:B-1----:R-:W-:-:S03]  /*17a0*/  DFMA R16, R16, R14, R18 ;  /* 0x0000000e1010722b */ /* 0x002fc60000000012 */
[----:B------:R-:W5:Y:S01]  /*17b0*/  LDG.E.64 R14, desc[UR4][R8.64+0xf8] ;  /* 0x0000f804080e7981 */ /* 0x000f62000c1e1b00 */
[----:B0-----:R-:W-:-:S03]  /*17c0*/  VIADD R11, R4, 0x202 ;  /* 0x00000202040b7836 */ /* 0x001fc60000000000 */
[----:B------:R-:W5:Y:S01]  /*17d0*/  LDG.E.64 R18, desc[UR4][R8.64+0x100] ;  /* 0x0001000408127981 */ /* 0x000f62000c1e1b00 */
[----:B---3--:R-:W-:Y:S01]  /*17e0*/  DFMA R20, R20, R12, R16 ;  /* 0x0000000c1414722b */ /* 0x008fe20000000010 */
[----:B------:R-:W-:-:S04]  /*17f0*/  LOP3.LUT R13, R5, R2, RZ, 0xfc, !PT ;  /* 0x00000002050d7212 */ /* 0x000fc800078efcff */
[----:B------:R-:W-:-:S04]  /*1800*/  ISETP.GE.U32.AND P0, PT, R13, 0x200, PT ;  /* 0x000002000d00780c */ /* 0x000fc80003f06070 */
[----:B------:R-:W-:Y:S02]  /*1810*/  SEL R11, R11, R4, !P0 ;  /* 0x000000040b0b7207 */ /* 0x000fe40004000000 */
[----:B------:R-:W-:Y:S02]  /*1820*/  SEL R13, R6, RZ, P0 ;  /* 0x000000ff060d7207 */ /* 0x000fe40000000000 */
[----:B------:R-:W-:-:S04]  /*1830*/  IADD3 R16, P0, PT, R11, UR8, RZ ;  /* 0x000000080b107c10 */ /* 0x000fc8000ff1e0ff */
[----:B------:R-:W-:Y:S02]  /*1840*/  IADD3.X R17, PT, PT, R13, UR9, RZ, P0, !PT ;  /* 0x000000090d117c10 */ /* 0x000fe400087fe4ff */
[----:B------:R-:W3:Y:S04]  /*1850*/  LDG.E.64 R12, desc[UR4][R8.64+0x108] ;  /* 0x00010804080c7981 */ /* 0x000ee8000c1e1b00 */
[----:B------:R0:W3:Y:S01]  /*1860*/  LDG.E.U8 R16, desc[UR4][R16.64] ;  /* 0x0000000410107981 */ /* 0x0000e2000c1e1100 */
[----:B------:R-:W-:Y:S01]  /*1870*/  LOP3.LUT R2, R29, R2, RZ, 0xfc, !PT ;  /* 0x000000021d027212 */ /* 0x000fe200078efcff */
[----:B----4-:R-:W-:-:S03]  /*1880*/  VIADD R31, R4, 0x203 ;  /* 0x00000203041f7836 */ /* 0x010fc60000000000 */
[----:B------:R-:W-:-:S04]  /*1890*/  ISETP.GE.U32.AND P0, PT, R2, 0x200, PT ;  /* 0x000002000200780c */ /* 0x000fc80003f06070 */
[----:B------:R-:W-:Y:S02]  /*18a0*/  SEL R31, R31, R4, !P0 ;  /* 0x000000041f1f7207 */ /* 0x000fe40004000000 */
[----:B------:R-:W-:Y:S02]  /*18b0*/  SEL R2, R6, RZ, P0 ;  /* 0x000000ff06027207 */ /* 0x000fe40000000000 */
[----:B------:R-:W-:-:S04]  /*18c0*/  IADD3 R32, P1, PT, R31, UR8, RZ ;  /* 0x000000081f207c10 */ /* 0x000fc8000ff3e0ff */
[----:B------:R-:W-:Y:S01]  /*18d0*/  IADD3.X R33, PT, PT, R2, UR9, RZ, P1, !PT ;  /* 0x0000000902217c10 */ /* 0x000fe20008ffe4ff */
[----:B------:R-:W-:-:S04]  /*18e0*/  VIADD R2, R0, 0x2 ;  /* 0x0000000200027836 */ /* 0x000fc80000000000 */
[----:B------:R-:W4:Y:S01]  /*18f0*/  LDG.E.U8 R32, desc[UR4][R32.64] ;  /* 0x0000000420207981 */ /* 0x000f22000c1e1100 */
[----:B--2---:R-:W1:Y:S08]  /*1900*/  I2F.F64.U16 R10, R10 ;  /* 0x0000000a000a7312 */ /* 0x004e700000101800 */
[----:B-----5:R-:W2:Y:S01]  /*1910*/  I2F.F64.U16 R30, R30 ;  /* 0x0000001e001e7312 */ /* 0x020ea20000101800 */
[----:B-1----:R-:W-:Y:S01]  /*1920*/  DFMA R14, R14, R10, R20 ;  /* 0x0000000a0e0e722b */ /* 0x002fe20000000014 */
[----:B------:R-:W-:-:S04]  /*1930*/  LOP3.LUT R11, R27, R2, RZ, 0xfc, !PT ;  /* 0x000000021b0b7212 */ /* 0x000fc800078efcff */
[----:B------:R-:W-:Y:S01]  /*1940*/  ISETP.GE.U32.AND P0, PT, R11, 0x200, PT ;  /* 0x000002000b00780c */ /* 0x000fe20003f06070 */
[----:B------:R-:W-:-:S05]  /*1950*/  VIADD R11, R4, 0x3fd ;  /* 0x000003fd040b7836 */ /* 0x000fca0000000000 */
[----:B------:R-:W-:Y:S01]  /*1960*/  SEL R11, R11, R4, !P0 ;  /* 0x000000040b0b7207 */ /* 0x000fe20004000000 */
[----:B--2---:R-:W-:Y:S01]  /*1970*/  DFMA R18, R18, R30, R14 ;  /* 0x0000001e1212722b */ /* 0x004fe2000000000e */
[----:B0-----:R-:W-:Y:S01]  /*1980*/  SEL R17, R6, RZ, P0 ;  /* 0x000000ff06117207 */ /* 0x001fe20000000000 */
[----:B------:R-:W2:Y:S01]  /*1990*/  LDG.E.64 R14, desc[UR4][R8.64+0x110] ;  /* 0x00011004080e7981 */ /* 0x000ea2000c1e1b00 */
[----:B------:R-:W-:-:S04]  /*19a0*/  IADD3 R10, P0, PT, R11, UR8, RZ ;  /* 0x000000080b0a7c10 */ /* 0x000fc8000ff1e0ff */
[----:B------:R-:W-:-:S05]  /*19b0*/  IADD3.X R11, PT, PT, R17, UR9, RZ, P0, !PT ;  /* 0x00000009110b7c10 */ /* 0x000fca00087fe4ff */
[----:B------:R0:W5:Y:S01]  /*19c0*/  LDG.E.U8 R10, desc[UR4][R10.64] ;  /* 0x000000040a0a7981 */ /* 0x000162000c1e1100 */
[----:B---3--:R-:W1:Y:S02]  /*19d0*/  I2F.F64.U16 R16, R16 ;  /* 0x0000001000107312 */ /* 0x008e640000101800 */
[----:B-1----:R-:W-:Y:S01]  /*19e0*/  DFMA R20, R12, R16, R18 ;  /* 0x000000100c14722b */ /* 0x002fe20000000012 */
[----:B------:R-:W3:Y:S01]  /*19f0*/  LDG.E.64 R18, desc[UR4][R8.64+0x118] ;  /* 0x0001180408127981 */ /* 0x000ee2000c1e1b00 */
        /* <DEDUP_REMOVED lines=8> */
[----:B------:R1:W3:Y:S01]  /*1a80*/  LDG.E.U8 R12, desc[UR4][R12.64] ;  /* 0x000000040c0c7981 */ /* 0x0002e2000c1e1100 */
[----:B----4-:R-:W2:Y:S01]  /*1a90*/  I2F.F64.U16 R32, R32 ;  /* 0x0000002000207312 */ /* 0x010ea20000101800 */
[----:B0-----:R-:W-:-:S04]  /*1aa0*/  LOP3.LUT R11, R7, R2, RZ, 0xfc, !PT ;  /* 0x00000002070b7212 */ /* 0x001fc800078efcff */
[----:B------:R-:W-:Y:S01]  /*1ab0*/  ISETP.GE.U32.AND P0, PT, R11, 0x200, PT ;  /* 0x000002000b00780c */ /* 0x000fe20003f06070 */
[----:B------:R-:W-:-:S05]  /*1ac0*/  VIADD R11, R4, 0x3ff ;  /* 0x000003ff040b7836 */ /* 0x000fca0000000000 */
[----:B------:R-:W-:Y:S01]  /*1ad0*/  SEL R11, R11, R4, !P0 ;  /* 0x000000040b0b7207 */ /* 0x000fe20004000000 */
[----:B--2---:R-:W-:Y:S01]  /*1ae0*/  DFMA R20, R14, R32, R20 ;  /* 0x000000200e14722b */ /* 0x004fe20000000014 */
[----:B------:R-:W-:Y:S02]  /*1af0*/  SEL R15, R6, RZ, P0 ;  /* 0x000000ff060f7207 */ /* 0x000fe40000000000 */
[----:B------:R-:W-:-:S04]  /*1b00*/  IADD3 R14, P0, PT, R11, UR8, RZ ;  /* 0x000000080b0e7c10 */ /* 0x000fc8000ff1e0ff */
[----:B------:R-:W-:Y:S01]  /*1b10*/  IADD3.X R15, PT, PT, R15, UR9, RZ, P0, !PT ;  /* 0x000000090f0f7c10 */ /* 0x000fe200087fe4ff */
[----:B-----5:R-:W3:Y:S04]  /*1b20*/  I2F.F64.U16 R10, R10 ;  /* 0x0000000a000a7312 */ /* 0x020ee80000101800 */
[----:B------:R-:W2:Y:S01]  /*1b30*/  LDG.E.U8 R14, desc[UR4][R14.64] ;  /* 0x000000040e0e7981 */ /* 0x000ea2000c1e1100 */
[----:B---3--:R-:W-:Y:S01]  /*1b40*/  DFMA R30, R18, R10, R20 ;  /* 0x0000000a121e722b */ /* 0x008fe20000000014 */
[----:B------:R-:W-:Y:S02]  /*1b50*/  LOP3.LUT R11, R3, R2, RZ, 0xfc, !PT ;  /* 0x00000002030b7212 */ /* 0x000fe400078efcff */
[----:B------:R-:W3:Y:S02]  /*1b60*/  LDG.E.64 R20, desc[UR4][R8.64+0x128] ;  /* 0x0001280408147981 */ /* 0x000ee4000c1e1b00 */
[----:B------:R-:W-:Y:S01]  /*1b70*/  ISETP.GE.U32.AND P0, PT, R11, 0x200, PT ;  /* 0x000002000b00780c */ /* 0x000fe20003f06070 */
[----:B------:R-:W-:-:S05]  /*1b80*/  VIADD R11, R4, 0x400 ;  /* 0x00000400040b7836 */ /* 0x000fca0000000000 */
[----:B------:R-:W-:Y:S02]  /*1b90*/  SEL R11, R11, R4, !P0 ;  /* 0x000000040b0b7207 */ /* 0x000fe40004000000 */
[----:B-1----:R-:W-:Y:S02]  /*1ba0*/  SEL R13, R6, RZ, P0 ;  /* 0x000000ff060d7207 */ /* 0x002fe40000000000 */
[----:B------:R-:W-:-:S04]  /*1bb0*/  IADD3 R18, P0, PT, R11, UR8, RZ ;  /* 0x000000080b127c10 */ /* 0x000fc8000ff1e0ff */
[----:B------:R-:W-:Y:S02]  /*1bc0*/  IADD3.X R19, PT, PT, R13, UR9, RZ, P0, !PT ;  /* 0x000000090d137c10 */ /* 0x000fe400087fe4ff */
[----:B------:R-:W0:Y:S03]  /*1bd0*/  I2F.F64.U16 R12, R12 ;  /* 0x0000000c000c7312 */ /* 0x000e260000101800 */
[----:B------:R-:W4:Y:S01]  /*1be0*/  LDG.E.U8 R18, desc[UR4][R18.64] ;  /* 0x0000000412127981 */ /* 0x000f22000c1e1100 */
[----:B------:R-:W-:Y:S01]  /*1bf0*/  LOP3.LUT R10, R23, R2, RZ, 0xfc, !PT ;  /* 0x00000002170a7212 */ /* 0x000fe200078efcff */
[----:B------:R-:W-:Y:S01]  /*1c00*/  VIADD R11, R4, 0x401 ;  /* 0x00000401040b7836 */ /* 0x000fe20000000000 */
[----:B0-----:R-:W-:Y:S01]  /*1c10*/  DFMA R30, R16, R12, R30 ;  /* 0x0000000c101e722b */ /* 0x001fe2000000001e */
[----:B------:R-:W5:Y:S01]  /*1c20*/  LDG.E.64 R16, desc[UR4][R8.64+0x130] ;  /* 0x0001300408107981 */ /* 0x000f62000c1e1b00 */
[----:B------:R-:W-:-:S04]  /*1c30*/  ISETP.GE.U32.AND P0, PT, R10, 0x200, PT ;  /* 0x000002000a00780c */ /* 0x000fc80003f06070 */
[----:B------:R-:W-:Y:S02]  /*1c40*/  SEL R11, R11, R4, !P0 ;  /* 0x000000040b0b7207 */ /* 0x000fe40004000000 */
[----:B------:R-:W-:Y:S02]  /*1c50*/  SEL R13, R6, RZ, P0 ;  /* 0x000000ff060d7207 */ /* 0x000fe40000000000 */
[----:B------:R-:W-:-:S04]  /*1c60*/  IADD3 R10, P0, PT, R11, UR8, RZ ;  /* 0x000000080b0a7c10 */ /* 0x000fc8000ff1e0ff */
[----:B------:R-:W-:Y:S02]  /*1c70*/  IADD3.X R11, PT, PT, R13, UR9, RZ, P0, !PT ;  /* 0x000000090d0b7c10 */ /* 0x000fe400087fe4ff */
[----:B------:R-:W5:Y:S04]  /*1c80*/  LDG.E.64 R12, desc[UR4][R8.64+0x138] ;  /* 0x00013804080c7981 */ /* 0x000f68000c1e1b00 */
[----:B------:R0:W5:Y:S02]  /*1c90*/  LDG.E.U8 R10, desc[UR4][R10.64] ;  /* 0x000000040a0a7981 */ /* 0x000164000c1e1100 */
[----:B0-----:R-:W-:Y:S01]  /*1ca0*/  VIADD R11, R4, 0x403 ;  /* 0x00000403040b7836 */ /* 0x001fe20000000000 */
[----:B--2---:R-:W3:Y:S02]  /*1cb0*/  I2F.F64.U16 R14, R14 ;  /* 0x0000000e000e7312 */ /* 0x004ee40000101800 */
[----:B---3--:R-:W-:Y:S01]  /*1cc0*/  DFMA R30, R20, R14, R30 ;  /* 0x0000000e141e722b */ /* 0x008fe2000000001e */
[----:B------:R-:W-:-:S04]  /*1cd0*/  LOP3.LUT R15, R5, R2, RZ, 0xfc, !PT ;  /* 0x00000002050f7212 */ /* 0x000fc800078efcff */
[----:B------:R-:W-:Y:S01]  /*1ce0*/  ISETP.GE.U32.AND P0, PT, R15, 0x200, PT ;  /* 0x000002000f00780c */ /* 0x000fe20003f06070 */
[----:B------:R-:W-:-:S05]  /*1cf0*/  VIADD R15, R4, 0x402 ;  /* 0x00000402040f7836 */ /* 0x000fca0000000000 */
[----:B------:R-:W-:Y:S02]  /*1d00*/  SEL R15, R15, R4, !P0 ;  /* 0x000000040f0f7207 */ /* 0x000fe40004000000 */
[----:B------:R-:W-:Y:S02]  /*1d10*/  SEL R19, R6, RZ, P0 ;  /* 0x000000ff06137207 */ /* 0x000fe40000000000 */
[----:B------:R-:W-:Y:S02]  /*1d20*/  IADD3 R20, P0, PT, R15, UR8, RZ ;  /* 0x000000080f147c10 */ /* 0x000fe4000ff1e0ff */
[----:B------:R-:W-:Y:S02]  /*1d30*/  LOP3.LUT R2, R29, R2, RZ, 0xfc, !PT ;  /* 0x000000021d027212 */ /* 0x000fe400078efcff */
[----:B------:R-:W-:Y:S02]  /*1d40*/  IADD3.X R21, PT, PT, R19, UR9, RZ, P0, !PT ;  /* 0x0000000913157c10 */ /* 0x000fe400087fe4ff */
[----:B------:R-:W-:Y:S01]  /*1d50*/  ISETP.GE.U32.AND P0, PT, R2, 0x200, PT ;  /* 0x000002000200780c */ /* 0x000fe20003f06070 */
[----:B----4-:R-:W5:Y:S02]  /*1d60*/  I2F.F64.U16 R18, R18 ;  /* 0x0000001200127312 */ /* 0x010f640000101800 */
[----:B------:R-:W2:Y:S01]  /*1d70*/  LDG.E.U8 R20, desc[UR4][R20.64] ;  /* 0x0000000414147981 */ /* 0x000ea2000c1e1100 */
[----:B------:R-:W-:-:S04]  /*1d80*/  SEL R11, R11, R4, !P0 ;  /* 0x000000040b0b7207 */ /* 0x000fc80004000000 */
[----:B------:R-:W-:Y:S02]  /*1d90*/  IADD3 R14, P1, PT, R11, UR8, RZ ;  /* 0x000000080b0e7c10 */ /* 0x000fe4000ff3e0ff */
[----:B------:R-:W-:Y:S01]  /*1da0*/  SEL R11, R6, RZ, P0 ;  /* 0x000000ff060b7207 */ /* 0x000fe20000000000 */
[----:B------:R-:W-:-:S03]  /*1db0*/  VIADD R2, R0, 0x3 ;  /* 0x0000000300027836 */ /* 0x000fc60000000000 */
[----:B------:R-:W-:Y:S01]  /*1dc0*/  IADD3.X R15, PT, PT, R11, UR9, RZ, P1, !PT ;  /* 0x000000090b0f7c10 */ /* 0x000fe20008ffe4ff */
[----:B-----5:R-:W-:Y:S01]  /*1dd0*/  DFMA R30, R16, R18, R30 ;  /* 0x00000012101e722b */ /* 0x020fe2000000001e */
[----:B------:R-:W3:Y:S01]  /*1de0*/  LDG.E.64 R16, desc[UR4][R8.64+0x140] ;  /* 0x0001400408107981 */ /* 0x000ee2000c1e1b00 */
[----:B------:R-:W-:-:S03]  /*1df0*/  LOP3.LUT R27, R27, R2, RZ, 0xfc, !PT ;  /* 0x000000021b1b7212 */ /* 0x000fc600078efcff */
[----:B------:R-:W4:Y:S01]  /*1e00*/  LDG.E.U8 R14, desc[UR4][R14.64] ;  /* 0x000000040e0e7981 */ /* 0x000f22000c1e1100 */
[----:B------:R-:W-:Y:S01]  /*1e10*/  VIADD R11, R4, 0x5fd ;  /* 0x000005fd040b7836 */ /* 0x000fe20000000000 */
[----:B------:R-:W-:Y:S02]  /*1e20*/  ISETP.GE.U32.AND P0, PT, R27, 0x200, PT ;  /* 0x000002001b00780c */ /* 0x000fe40003f06070 */
[----:B------:R-:W5:Y:S02]  /*1e30*/  LDG.E.64 R26, desc[UR4][R8.64+0x148] ;  /* 0x00014804081a7981 */ /* 0x000f64000c1e1b00 */
        /* <DEDUP_REMOVED lines=8> */
[-C--:B------:R-:W-:Y:S02]  /*1ec0*/  LOP3.LUT R25, R25, R2.reuse, RZ, 0xfc, !PT ;  /* 0x0000000219197212 */ /* 0x080fe400078efcff */
[----:B------:R-:W-:Y:S01]  /*1ed0*/  LOP3.LUT R11, R7, R2, RZ, 0xfc, !PT ;  /* 0x00000002070b7212 */ /* 0x000fe200078efcff */
[----:B------:R-:W-:Y:S01]  /*1ee0*/  VIADD R7, R4, 0x5fe ;  /* 0x000005fe04077836 */ /* 0x000fe20000000000 */
[----:B------:R-:W-:Y:S02]  /*1ef0*/  ISETP.GE.U32.AND P0, PT, R25, 0x200, PT ;  /* 0x000002001900780c */ /* 0x000fe40003f06070 */
[----:B------:R-:W-:Y:S01]  /*1f00*/  ISETP.GE.U32.AND P1, PT, R11, 0x200, PT ;  /* 0x000002000b00780c */ /* 0x000fe20003f26070 */
[----:B------:R-:W5:Y:S01]  /*1f10*/  LDG.E.64 R24, desc[UR4][R8.64+0x158] ;  /* 0x0001580408187981 */ /* 0x000f62000c1e1b00 */
[----:B------:R-:W-:Y:S02]  /*1f20*/  SEL R7, R7, R4, !P0 ;  /* 0x0000000407077207 */ /* 0x000fe40004000000 */
[----:B------:R-:W-:-:S02]  /*1f30*/  SEL R11, R6, RZ, P0 ;  /* 0x000000ff060b7207 */ /* 0x000fc40000000000 */
[----:B------:R-:W-:Y:S01]  /*1f40*/  IADD3 R10, P0, PT, R7, UR8, RZ ;  /* 0x00000008070a7c10 */ /* 0x000fe2000ff1e0ff */
[----:B------:R-:W-:Y:S01]  /*1f50*/  VIADD R7, R4, 0x5ff ;  /* 0x000005ff04077836 */ /* 0x000fe20000000000 */
[-C--:B------:R-:W-:Y:S02]  /*1f60*/  LOP3.LUT R23, R23, R2.reuse, RZ, 0xfc, !PT ;  /* 0x0000000217177212 */ /* 0x080fe400078efcff */
[-C--:B------:R-:W-:Y:S02]  /*1f70*/  LOP3.LUT R5, R5, R2.reuse, RZ, 0xfc, !PT ;  /* 0x0000000205057212 */ /* 0x080fe400078efcff */
[-C--:B------:R-:W-:Y:S02]  /*1f80*/  LOP3.LUT R29, R29, R2.reuse, RZ, 0xfc, !PT ;  /* 0x000000021d1d7212 */ /* 0x080fe400078efcff */
[----:B------:R-:W-:Y:S02]  /*1f90*/  LOP3.LUT R2, R3, R2, RZ, 0xfc, !PT ;  /* 0x0000000203027212 */ /* 0x000fe400078efcff */
[----:B------:R-:W-:-:S02]  /*1fa0*/  IADD3.X R11, PT, PT, R11, UR9, RZ, P0, !PT ;  /* 0x000000090b0b7c10 */ /* 0x000fc400087fe4ff */
[-C--:B------:R-:W-:Y:S01]  /*1fb0*/  SEL R22, R7, R4.reuse, !P1 ;  /* 0x0000000407167207 */ /* 0x080fe20004800000 */
[----:B------:R-:W-:Y:S01]  /*1fc0*/  VIADD R7, R4, 0x600 ;  /* 0x0000060004077836 */ /* 0x000fe20000000000 */
[----:B------:R-:W-:Y:S01]  /*1fd0*/  ISETP.GE.U32.AND P2, PT, R2, 0x200, PT ;  /* 0x000002000200780c */ /* 0x000fe20003f46070 */
[----:B------:R-:W5:Y:S01]  /*1fe0*/  LDG.E.U8 R10, desc[UR4][R10.64] ;  /* 0x000000040a0a7981 */ /* 0x000f62000c1e1100 */
[----:B------:R-:W-:Y:S02]  /*1ff0*/  SEL R2, R6, RZ, P1 ;  /* 0x000000ff06027207 */ /* 0x000fe40000800000 */
[----:B------:R-:W-:Y:S02]  /*2000*/  IADD3 R22, P3, PT, R22, UR8, RZ ;  /* 0x0000000816167c10 */ /* 0x000fe4000ff7e0ff */
[----:B------:R-:W-:Y:S02]  /*2010*/  ISETP.GE.U32.AND P0, PT, R23, 0x200, PT ;  /* 0x000002001700780c */ /* 0x000fe40003f06070 */
[----:B------:R-:W-:-:S02]  /*2020*/  SEL R7, R7, R4, !P2 ;  /* 0x0000000407077207 */ /* 0x000fc40005000000 */
[----:B------:R-:W-:Y:S02]  /*2030*/  IADD3.X R23, PT, PT, R2, UR9, RZ, P3, !PT ;  /* 0x0000000902177c10 */ /* 0x000fe40009ffe4ff */
[----:B------:R-:W-:Y:S01]  /*2040*/  ISETP.GE.U32.AND P1, PT, R5, 0x200, PT ;  /* 0x000002000500780c */ /* 0x000fe20003f26070 */
[----:B------:R-:W-:Y:S01]  /*2050*/  VIADD R5, R4, 0x601 ;  /* 0x0000060104057836 */ /* 0x000fe20000000000 */
[----:B------:R-:W-:Y:S01]  /*2060*/  SEL R2, R6, RZ, P2 ;  /* 0x000000ff06027207 */ /* 0x000fe20001000000 */
[----:B------:R-:W5:Y:S03]  /*2070*/  LDG.E.U8 R22, desc[UR4][R22.64] ;  /* 0x0000000416167981 */ /* 0x000f66000c1e1100 */
[----:B------:R-:W-:Y:S01]  /*2080*/  SEL R28, R5, R4, !P0 ;  /* 0x00000004051c7207 */ /* 0x000fe20004000000 */
[----:B------:R-:W-:-:S05]  /*2090*/  VIADD R5, R4, 0x602 ;  /* 0x0000060204057836 */ /* 0x000fca0000000000 */
[----:B------:R-:W-:Y:S01]  /*20a0*/  SEL R5, R5, R4, !P1 ;  /* 0x0000000405057207 */ /* 0x000fe20004800000 */
[----:B--2---:R-:W3:Y:S02]  /*20b0*/  I2F.F64.U16 R20, R20 ;  /* 0x0000001400147312 */ /* 0x004ee40000101800 */
[----:B---3--:R-:W-:Y:S01]  /*20c0*/  DFMA R16, R16, R20, R30 ;  /* 0x000000141010722b */ /* 0x008fe2000000001e */
[----:B------:R-:W-:Y:S01]  /*20d0*/  IADD3 R20, P2, PT, R7, UR8, RZ ;  /* 0x0000000807147c10 */ /* 0x000fe2000ff5e0ff */
[----:B------:R-:W2:Y:S04]  /*20e0*/  LDG.E.64 R30, desc[UR4][R8.64+0x168] ;  /* 0x00016804081e7981 */ /* 0x000ea8000c1e1b00 */
[----:B----4-:R-:W5:Y:S01]  /*20f0*/  I2F.F64.U16 R14, R14 ;  /* 0x0000000e000e7312 */ /* 0x010f620000101800 */
[----:B------:R-:W-:-:S02]  /*2100*/  IADD3.X R21, PT, PT, R2, UR9, RZ, P2, !PT ;  /* 0x0000000902157c10 */ /* 0x000fc400097fe4ff */
[----:B------:R-:W-:Y:S02]  /*2110*/  ISETP.GE.U32.AND P2, PT, R29, 0x200, PT ;  /* 0x000002001d00780c */ /* 0x000fe40003f46070 */
[----:B------:R-:W-:Y:S01]  /*2120*/  SEL R2, R6, RZ, P0 ;  /* 0x000000ff06027207 */ /* 0x000fe20000000000 */
[----:B------:R-:W3:Y:S01]  /*2130*/  LDG.E.U8 R20, desc[UR4][R20.64] ;  /* 0x0000000414147981 */ /* 0x000ee2000c1e1100 */
[----:B------:R-:W-:-:S04]  /*2140*/  IADD3 R28, P0, PT, R28, UR8, RZ ;  /* 0x000000081c1c7c10 */ /* 0x000fc8000ff1e0ff */
[----:B------:R-:W-:Y:S02]  /*2150*/  IADD3.X R29, PT, PT, R2, UR9, RZ, P0, !PT ;  /* 0x00000009021d7c10 */ /* 0x000fe400087fe4ff */
[----:B------:R-:W-:Y:S01]  /*2160*/  SEL R2, R6, RZ, P1 ;  /* 0x000000ff06027207 */ /* 0x000fe20000800000 */
[----:B-----5:R-:W-:Y:S01]  /*2170*/  DFMA R14, R26, R14, R16 ;  /* 0x0000000e1a0e722b */ /* 0x020fe20000000010 */
[----:B------:R-:W4:Y:S01]  /*2180*/  LDG.E.64 R16, desc[UR4][R8.64+0x160] ;  /* 0x0001600408107981 */ /* 0x000f22000c1e1b00 */
[----:B------:R-:W-:Y:S01]  /*2190*/  IADD3 R26, P0, PT, R5, UR8, RZ ;  /* 0x00000008051a7c10 */ /* 0x000fe2000ff1e0ff */
[----:B------:R-:W-:Y:S02]  /*21a0*/  @!P2 VIADD R4, R4, 0x603 ;  /* 0x000006030404a836 */ /* 0x000fe40000000000 */
[----:B------:R-:W5:Y:S01]  /*21b0*/  LDG.E.U8 R28, desc[UR4][R28.64] ;  /* 0x000000041c1c7981 */ /* 0x000f62000c1e1100 */
[----:B------:R-:W-:Y:S01]  /*21c0*/  IADD3.X R27, PT, PT, R2, UR9, RZ, P0, !PT ;  /* 0x00000009021b7c10 */ /* 0x000fe200087fe4ff */
[----:B------:R-:W0:Y:S01]  /*21d0*/  I2F.F64.U16 R18, R18 ;  /* 0x0000001200127312 */ /* 0x000e220000101800 */
[----:B------:R-:W-:-:S02]  /*21e0*/  SEL R6, R6, RZ, P2 ;  /* 0x000000ff06067207 */ /* 0x000fc40001000000 */
[----:B------:R-:W-:Y:S01]  /*21f0*/  IADD3 R4, P0, PT, R4, UR8, RZ ;  /* 0x0000000804047c10 */ /* 0x000fe2000ff1e0ff */
[----:B------:R-:W2:Y:S03]  /*2200*/  LDG.E.U8 R26, desc[UR4][R26.64] ;  /* 0x000000041a1a7981 */ /* 0x000ea6000c1e1100 */
[----:B------:R-:W-:Y:S01]  /*2210*/  IADD3.X R5, PT, PT, R6, UR9, RZ, P0, !PT ;  /* 0x0000000906057c10 */ /* 0x000fe200087fe4ff */
[----:B------:R-:W1:Y:S01]  /*2220*/  LDCU.64 UR8, c[0x0][0x388] ;  /* 0x00007100ff0877ac */ /* 0x000e620008000a00 */
[----:B------:R-:W2:Y:S04]  /*2230*/  LDG.E.64 R6, desc[UR4][R8.64+0x170] ;  /* 0x0001700408067981 */ /* 0x000ea8000c1e1b00 */
[----:B------:R-:W2:Y:S01]  /*2240*/  LDG.E.U8 R4, desc[UR4][R4.64] ;  /* 0x0000000404047981 */ /* 0x000ea2000c1e1100 */
[----:B0-----:R-:W-:-:S03]  /*2250*/  DFMA R12, R12, R18, R14 ;  /* 0x000000120c0c722b */ /* 0x001fc6000000000e */
[----:B------:R-:W2:Y:S04]  /*2260*/  LDG.E.64 R14, desc[UR4][R8.64+0x178] ;  /* 0x00017804080e7981 */ /* 0x000ea8000c1e1b00 */
[----:B------:R-:W2:Y:S01]  /*2270*/  LDG.E.64 R18, desc[UR4][R8.64+0x180] ;  /* 0x0001800408127981 */ /* 0x000ea2000c1e1b00 */
[----:B------:R-:W0:Y:S08]  /*2280*/  I2F.F64.U16 R10, R10 ;  /* 0x0000000a000a7312 */ /* 0x000e300000101800 */
[----:B------:R-:W4:Y:S01]  /*2290*/  I2F.F64.U16 R22, R22 ;  /* 0x0000001600167312 */ /* 0x000f220000101800 */
[----:B0-----:R-:W-:Y:S01]  /*22a0*/  DFMA R12, R24, R10, R12 ;  /* 0x0000000a180c722b */ /* 0x001fe2000000000c */
[----:B------:R-:W-:-:S06]  /*22b0*/  IMAD R0, R0, UR6, R3 ;  /* 0x0000000600007c24 */ /* 0x000fcc000f8e0203 */
[----:B---3--:R-:W2:Y:S01]  /*22c0*/  I2F.F64.U16 R20, R20 ;  /* 0x0000001400147312 */ /* 0x008ea20000101800 */
[----:B----4-:R-:W-:-:S07]  /*22d0*/  DFMA R12, R16, R22, R12 ;  /* 0x00000016100c722b */ /* 0x010fce000000000c */
[----:B-----5:R-:W0:Y:S01]  /*22e0*/  I2F.F64.U16 R28, R28 ;  /* 0x0000001c001c7312 */ /* 0x020e220000101800 */
[----:B--2---:R-:W-:-:S07]  /*22f0*/  DFMA R12, R30, R20, R12 ;  /* 0x000000141e0c722b */ /* 0x004fce000000000c */
[----:B------:R-:W2:Y:S01]  /*2300*/  I2F.F64.U16 R26, R26 ;  /* 0x0000001a001a7312 */ /* 0x000ea20000101800 */
[----:B0-----:R-:W-:-:S07]  /*2310*/  DFMA R6, R6, R28, R12 ;  /* 0x0000001c0606722b */ /* 0x001fce000000000c */
[----:B------:R-:W0:Y:S01]  /*2320*/  I2F.F64.U16 R4, R4 ;  /* 0x0000000400047312 */ /* 0x000e220000101800 */
[----:B--2---:R-:W-:-:S08]  /*2330*/  DFMA R6, R14, R26, R6 ;  /* 0x0000001a0e06722b */ /* 0x004fd00000000006 */
[----:B0-----:R-:W-:-:S08]  /*2340*/  DFMA R6, R18, R4, R6 ;  /* 0x000000041206722b */ /* 0x001fd00000000006 */
[C---:B------:R-:W-:Y:S02]  /*2350*/  DSETP.GE.AND P0, PT, R6.reuse, RZ, PT ;  /* 0x000000ff0600722a */ /* 0x040fe40003f06000 */
[C---:B------:R-:W-:Y:S02]  /*2360*/  DSETP.GT.AND P1, PT, R6.reuse, 255, PT ;  /* 0x406fe0000600742a */ /* 0x040fe40003f24000 */
[----:B------:R-:W-:-:S04]  /*2370*/  DSETP.GTU.AND P2, PT, R6, 255, PT ;  /* 0x406fe0000600742a */ /* 0x000fc80003f4c000 */
[----:B------:R-:W-:Y:S02]  /*2380*/  FSEL R5, RZ, 3.748046875, !P1 ;  /* 0x406fe000ff057808 */ /* 0x000fe40004800000 */
[----:B------:R-:W-:-:S04]  /*2390*/  FSEL R2, R6, RZ, !P2 ;  /* 0x000000ff06027208 */ /* 0x000fc80005000000 */
[----:B------:R-:W-:Y:S02]  /*23a0*/  @P0 FSEL R5, R7, R5, !P2 ;  /* 0x0000000507050208 */ /* 0x000fe40005000000 */
[----:B------:R-:W-:-:S03]  /*23b0*/  FSEL R2, R2, RZ, P0 ;  /* 0x000000ff02027208 */ /* 0x000fc60000000000 */
[----:B------:R-:W-:-:S06]  /*23c0*/  IMAD.MOV.U32 R3, RZ, RZ, R5 ;  /* 0x000000ffff037224 */ /* 0x000fcc00078e0005 */
[----:B------:R-:W0:Y:S01]  /*23d0*/  F2I.U32.F64.TRUNC R3, R2 ;  /* 0x0000000200037311 */ /* 0x000e22000030d000 */
[----:B-1----:R-:W-:-:S04]  /*23e0*/  IADD3 R4, P0, PT, R0, UR8, RZ ;  /* 0x0000000800047c10 */ /* 0x002fc8000ff1e0ff */
[----:B------:R-:W-:-:S05]  /*23f0*/  LEA.HI.X.SX32 R5, R0, UR9, 0x1, P0 ;  /* 0x0000000900057c11 */ /* 0x000fca00080f0eff */
[----:B0-----:R-:W-:Y:S01]  /*2400*/  STG.E.U8 desc[UR4][R4.64], R3 ;  /* 0x0000000304007986 */ /* 0x001fe2000c101104 */
[----:B------:R-:W-:Y:S05]  /*2410*/  EXIT ;  /* 0x000000000000794d */ /* 0x000fea0003800000 */
.L_x_0:
[----:B------:R-:W-:-:S00]  /*2420*/  BRA `(.L_x_0) ;  /* 0xfffffffc00fc7947 */ /* 0x000fc0000383ffff */
[----:B------:R-:W-:-:S00]  /*2430*/  NOP ;  /* 0x0000000000007918 */ /* 0x000fc00000000000 */
        /* <DEDUP_REMOVED lines=12> */
.L_x_1:


//--------------------- .nv.shared.reserved.0     --------------------------
	.section	.nv.shared.reserved.0,"aw",@nobits
	.weak		__nv_reservedSMEM_offset_0_alias
	.size		__nv_reservedSMEM_offset_0_alias, 0, 64
	.other		__nv_reservedSMEM_offset_0_alias,@"STO_CUDA_RESERVED_SHARED STV_DEFAULT"
__nv_reservedSMEM_offset_0_alias:
	.zero		0
	.zero		64


//--------------------- .nv.constant0._Z12apply_kernelPhS_Pdi --------------------------
	.section	.nv.constant0._Z12apply_kernelPhS_Pdi,"a",@progbits
	.sectionflags	@""
	.align	4
.nv.constant0._Z12apply_kernelPhS_Pdi:
	.zero		924


//--------------------- SYMBOLS --------------------------

	.type		.nv.reservedSmem.offset0,@object
	.size		.nv.reservedSmem.offset0,0x4
